// auto-generated by cutlass_sweep.gemm — config: {"arch": "sm_90", "cluster_m": 1, "cluster_n": 1, "dtype": "fp32", "dtype_b": "fp32", "layout": "nt", "stages": 5, "tile_k": 128, "tile_m": 64, "tile_n": 64}
#include "cutlass/cutlass.h"
#include "cutlass/gemm/collective/collective_builder.hpp"
#include "cutlass/gemm/device/gemm_universal_adapter.h"
#include "cutlass/gemm/kernel/gemm_universal.hpp"
#include "cutlass/epilogue/collective/collective_builder.hpp"

using ElemA = float;
using ElemB = float;
using ElemCD = float;
using Acc  = float;
using TileShape    = cute::Shape<cute::_64, cute::_64, cute::_128>;
using ClusterShape = cute::Shape<cute::_1, cute::_1, cute::_1>;

using CollectiveEpilogue = typename cutlass::epilogue::collective::CollectiveBuilder<
    cutlass::arch::Sm90, cutlass::arch::OpClassTensorOp,
    TileShape, ClusterShape,
    cutlass::epilogue::collective::EpilogueTileAuto,
    Acc, Acc,
    ElemCD, cutlass::layout::RowMajor, 128 / cutlass::sizeof_bits<ElemCD>::value,
    ElemCD, cutlass::layout::RowMajor, 128 / cutlass::sizeof_bits<ElemCD>::value,
    cutlass::epilogue::collective::EpilogueScheduleAuto
  >::CollectiveOp;

using CollectiveMainloop = typename cutlass::gemm::collective::CollectiveBuilder<
    cutlass::arch::Sm90, cutlass::arch::OpClassTensorOp,
    ElemA, cutlass::layout::RowMajor, 128 / cutlass::sizeof_bits<ElemA>::value,
    ElemB, cutlass::layout::ColumnMajor, 128 / cutlass::sizeof_bits<ElemB>::value,
    Acc,
    TileShape, ClusterShape,
    cutlass::gemm::collective::StageCount<5>,
    cutlass::gemm::collective::KernelScheduleAuto
  >::CollectiveOp;

using GemmKernel = cutlass::gemm::kernel::GemmUniversal<
    cute::Shape<int,int,int,int>,
    CollectiveMainloop,
    CollectiveEpilogue
>;
using Gemm = cutlass::gemm::device::GemmUniversalAdapter<GemmKernel>;

// Force the device kernel symbol into the cubin without needing a host main.
auto* _anchor = &cutlass::device_kernel<GemmKernel>;


// ===== COMPILED SASS (sm_90a) =====

	.target	sm_90a

	.elftype	@"ET_EXEC"


//--------------------- .note.nv.tkinfo           --------------------------
	.section	.note.nv.tkinfo,"",@"SHT_NOTE"
	.sectionflags	@"SHF_NOTE_NV_TKINFO"
	.tkinfo
        /*0018*/ 	.word	0x00000002
        /*0030*/ 	.string	""
        /*0030*/ 	.string	"ptxas"
        /*0030*/ 	.string	"Cuda compilation tools, release 13.0, V13.0.88"
        /*0030*/ 	.string	"Build cuda_13.0.r13.0/compiler.36424714_0"
        /*0030*/ 	.string	"-arch sm_90a -m 64 "



//--------------------- .note.nv.cuinfo           --------------------------
	.section	.note.nv.cuinfo,"",@"SHT_NOTE"
	.sectionflags	@"SHF_NOTE_NV_CUINFO"
        /*0018*/ 	.short	0x0002
        /*001a*/ 	.short	0x005a
        /*001c*/ 	.short	0x0082
	.zero		2


//--------------------- .nv.info                  --------------------------
	.section	.nv.info,"",@"SHT_CUDA_INFO"
	.align	4


	//----- nvinfo : EIATTR_REGCOUNT
	.align		4
        /*0000*/ 	.byte	0x04, 0x2f
        /*0002*/ 	.short	(.L_15 - .L_14)
	.align		4
.L_14:
        /*0004*/ 	.word	index@(_ZN7cutlass13device_kernelINS_4gemm6kernel13GemmUniversalIN4cute5tupleIJiiiiEEENS1_10collective13CollectiveMmaINS1_34MainloopSm90TmaGmmaWarpSpecializedILi5ENS5_IJNS4_1CILi1EEESB_SB_EEENS1_32KernelTmaWarpSpecializedPingpongEEENS5_IJNSA_ILi64EEESF_NSA_ILi128EEEEEEfNS5_IJlSB_lEEEfSI_NS4_8TiledMMAINS4_8MMA_AtomIJNS4_4SM904GMMA29MMA_64x64x8_F32TF32TF32_SS_TNILNSM_7ScaleInE1ELSO_1EEEEEENS4_6LayoutISC_NS5_IJNSA_ILi0EEESS_SS_EEEEENS5_IJNS4_10UnderscoreESV_SV_EEEEENS4_13SM90_TMA_LOADENS4_14ComposedLayoutINS4_7SwizzleILi3ELi4ELi3EEENS4_18smem_ptr_flag_bitsILi32EEENSR_INS5_IJNSA_ILi8EEENSA_ILi32EEEEEENS5_IJS15_SB_EEEEEEEvNS4_8identityESY_S19_vS1A_EENS_8epilogue10collective6detail29Sm90TmaWarpSpecializedAdapterINS1D_15DefaultEpilogueIfSI_SI_NS1C_6thread17LinearCombinationIfLi1EffLNS1H_9ScaleType4KindE0ELNS_15FloatRoundStyleE2EfEENS1_15EpilogueDefaultEEEEEvvEEEEvNT_6ParamsE)
        /*0008*/ 	.word	0x000000a8


	//----- nvinfo : EIATTR_FRAME_SIZE
	.align		4
.L_15:
        /*000c*/ 	.byte	0x04, 0x11
        /*000e*/ 	.short	(.L_17 - .L_16)
	.align		4
.L_16:
        /*0010*/ 	.word	index@(_ZN7cutlass13device_kernelINS_4gemm6kernel13GemmUniversalIN4cute5tupleIJiiiiEEENS1_10collective13CollectiveMmaINS1_34MainloopSm90TmaGmmaWarpSpecializedILi5ENS5_IJNS4_1CILi1EEESB_SB_EEENS1_32KernelTmaWarpSpecializedPingpongEEENS5_IJNSA_ILi64EEESF_NSA_ILi128EEEEEEfNS5_IJlSB_lEEEfSI_NS4_8TiledMMAINS4_8MMA_AtomIJNS4_4SM904GMMA29MMA_64x64x8_F32TF32TF32_SS_TNILNSM_7ScaleInE1ELSO_1EEEEEENS4_6LayoutISC_NS5_IJNSA_ILi0EEESS_SS_EEEEENS5_IJNS4_10UnderscoreESV_SV_EEEEENS4_13SM90_TMA_LOADENS4_14ComposedLayoutINS4_7SwizzleILi3ELi4ELi3EEENS4_18smem_ptr_flag_bitsILi32EEENSR_INS5_IJNSA_ILi8EEENSA_ILi32EEEEEENS5_IJS15_SB_EEEEEEEvNS4_8identityESY_S19_vS1A_EENS_8epilogue10collective6detail29Sm90TmaWarpSpecializedAdapterINS1D_15DefaultEpilogueIfSI_SI_NS1C_6thread17LinearCombinationIfLi1EffLNS1H_9ScaleType4KindE0ELNS_15FloatRoundStyleE2EfEENS1_15EpilogueDefaultEEEEEvvEEEEvNT_6ParamsE)
        /*0014*/ 	.word	0x00000008


	//----- nvinfo : EIATTR_MIN_STACK_SIZE
	.align		4
.L_17:
        /*0018*/ 	.byte	0x04, 0x12
        /*001a*/ 	.short	(.L_19 - .L_18)
	.align		4
.L_18:
        /*001c*/ 	.word	index@(_ZN7cutlass13device_kernelINS_4gemm6kernel13GemmUniversalIN4cute5tupleIJiiiiEEENS1_10collective13CollectiveMmaINS1_34MainloopSm90TmaGmmaWarpSpecializedILi5ENS5_IJNS4_1CILi1EEESB_SB_EEENS1_32KernelTmaWarpSpecializedPingpongEEENS5_IJNSA_ILi64EEESF_NSA_ILi128EEEEEEfNS5_IJlSB_lEEEfSI_NS4_8TiledMMAINS4_8MMA_AtomIJNS4_4SM904GMMA29MMA_64x64x8_F32TF32TF32_SS_TNILNSM_7ScaleInE1ELSO_1EEEEEENS4_6LayoutISC_NS5_IJNSA_ILi0EEESS_SS_EEEEENS5_IJNS4_10UnderscoreESV_SV_EEEEENS4_13SM90_TMA_LOADENS4_14ComposedLayoutINS4_7SwizzleILi3ELi4ELi3EEENS4_18smem_ptr_flag_bitsILi32EEENSR_INS5_IJNSA_ILi8EEENSA_ILi32EEEEEENS5_IJS15_SB_EEEEEEEvNS4_8identityESY_S19_vS1A_EENS_8epilogue10collective6detail29Sm90TmaWarpSpecializedAdapterINS1D_15DefaultEpilogueIfSI_SI_NS1C_6thread17LinearCombinationIfLi1EffLNS1H_9ScaleType4KindE0ELNS_15FloatRoundStyleE2EfEENS1_15EpilogueDefaultEEEEEvvEEEEvNT_6ParamsE)
        /*0020*/ 	.word	0x00000008
.L_19:


//--------------------- .nv.compat                --------------------------
	.section	.nv.compat,"",@"SHT_CUDA_COMPAT_INFO"
	.align	4
        /*0000*/ 	.byte	0x02, 0x09, 0x01, 0x00, 0x02, 0x02, 0x04, 0x00, 0x02, 0x05, 0x05, 0x00, 0x03, 0x07, 0x01, 0x01
        /*0010*/ 	.byte	0x02, 0x03, 0x01, 0x00, 0x02, 0x06, 0x01, 0x00, 0x04, 0x0b, 0x08, 0x00, 0x00, 0x00, 0x00, 0x00
        /*0020*/ 	.byte	0x00, 0x00, 0x00, 0x00


//--------------------- .nv.info._ZN7cutlass13device_kernelINS_4gemm6kernel13GemmUniversalIN4cute5tupleIJiiiiEEENS1_10collective13CollectiveMmaINS1_34MainloopSm90TmaGmmaWarpSpecializedILi5ENS5_IJNS4_1CILi1EEESB_SB_EEENS1_32KernelTmaWarpSpecializedPingpongEEENS5_IJNSA_ILi64EEESF_NSA_ILi128EEEEEEfNS5_IJlSB_lEEEfSI_NS4_8TiledMMAINS4_8MMA_AtomIJNS4_4SM904GMMA29MMA_64x64x8_F32TF32TF32_SS_TNILNSM_7ScaleInE1ELSO_1EEEEEENS4_6LayoutISC_NS5_IJNSA_ILi0EEESS_SS_EEEEENS5_IJNS4_10UnderscoreESV_SV_EEEEENS4_13SM90_TMA_LOADENS4_14ComposedLayoutINS4_7SwizzleILi3ELi4ELi3EEENS4_18smem_ptr_flag_bitsILi32EEENSR_INS5_IJNSA_ILi8EEENSA_ILi32EEEEEENS5_IJS15_SB_EEEEEEEvNS4_8identityESY_S19_vS1A_EENS_8epilogue10collective6detail29Sm90TmaWarpSpecializedAdapterINS1D_15DefaultEpilogueIfSI_SI_NS1C_6thread17LinearCombinationIfLi1EffLNS1H_9ScaleType4KindE0ELNS_15FloatRoundStyleE2EfEENS1_15EpilogueDefaultEEEEEvvEEEEvNT_6ParamsE --------------------------
	.section	.nv.info._ZN7cutlass13device_kernelINS_4gemm6kernel13GemmUniversalIN4cute5tupleIJiiiiEEENS1_10collective13CollectiveMmaINS1_34MainloopSm90TmaGmmaWarpSpecializedILi5ENS5_IJNS4_1CILi1EEESB_SB_EEENS1_32KernelTmaWarpSpecializedPingpongEEENS5_IJNSA_ILi64EEESF_NSA_ILi128EEEEEEfNS5_IJlSB_lEEEfSI_NS4_8TiledMMAINS4_8MMA_AtomIJNS4_4SM904GMMA29MMA_64x64x8_F32TF32TF32_SS_TNILNSM_7ScaleInE1ELSO_1EEEEEENS4_6LayoutISC_NS5_IJNSA_ILi0EEESS_SS_EEEEENS5_IJNS4_10UnderscoreESV_SV_EEEEENS4_13SM90_TMA_LOADENS4_14ComposedLayoutINS4_7SwizzleILi3ELi4ELi3EEENS4_18smem_ptr_flag_bitsILi32EEENSR_INS5_IJNSA_ILi8EEENSA_ILi32EEEEEENS5_IJS15_SB_EEEEEEEvNS4_8identityESY_S19_vS1A_EENS_8epilogue10collective6detail29Sm90TmaWarpSpecializedAdapterINS1D_15DefaultEpilogueIfSI_SI_NS1C_6thread17LinearCombinationIfLi1EffLNS1H_9ScaleType4KindE0ELNS_15FloatRoundStyleE2EfEENS1_15EpilogueDefaultEEEEEvvEEEEvNT_6ParamsE,"",@"SHT_CUDA_INFO"
	.sectionflags	@""
	.align	4


	//----- nvinfo : EIATTR_CUDA_API_VERSION
	.align		4
        /*0000*/ 	.byte	0x04, 0x37
        /*0002*/ 	.short	(.L_21 - .L_20)
.L_20:
        /*0004*/ 	.word	0x00000082


	//----- nvinfo : EIATTR_KPARAM_INFO
	.align		4
.L_21:
        /*0008*/ 	.byte	0x04, 0x17
        /*000a*/ 	.short	(.L_23 - .L_22)
.L_22:
        /*000c*/ 	.word	0x00000000
        /*0010*/ 	.short	0x0000
        /*0012*/ 	.short	0x0070
        /*0014*/ 	.byte	0x00, 0xf0, 0x01, 0x10


	//----- nvinfo : EIATTR_SPARSE_MMA_MASK
	.align		4
.L_23:
        /*0018*/ 	.byte	0x03, 0x50
        /*001a*/ 	.short	0x0000


	//----- nvinfo : EIATTR_MAXREG_COUNT
	.align		4
        /*001c*/ 	.byte	0x03, 0x1b
        /*001e*/ 	.short	0x00a8


	//----- nvinfo : EIATTR_NUM_BARRIERS
	.align		4
        /*0020*/ 	.byte	0x02, 0x4c
        /*0022*/ 	.byte	0x01
	.zero		1


	//----- nvinfo : EIATTR_EXTERNS
	.align		4
        /*0024*/ 	.byte	0x04, 0x0f
        /*0026*/ 	.short	(.L_25 - .L_24)


	//   ....[0]....
	.align		4
.L_24:
        /*0028*/ 	.word	index@(__assertfail)


	//----- nvinfo : EIATTR_ANNOTATIONS
	.align		4
.L_25:
        /*002c*/ 	.byte	0x04, 0x55
        /*002e*/ 	.short	(.L_27 - .L_26)


	//   ....[0]....
.L_26:
        /*0030*/ 	.word	0x00000001
        /*0034*/ 	.byte	0xf0, 0x0a, 0x00, 0x00, 0x01, 0x00, 0x00, 0x00, 0x10, 0x12, 0x00, 0x00, 0x01, 0x00, 0x00, 0x00
        /*0044*/ 	.byte	0x30, 0x47, 0x00, 0x00, 0x01, 0x00, 0x00, 0x00, 0xf0, 0x54, 0x00, 0x00


	//----- nvinfo : EIATTR_MERCURY_ISA_VERSION
	.align		4
.L_27:
        /*0050*/ 	.byte	0x03, 0x5f
        /*0052*/ 	.short	0x0101


	//----- nvinfo : EIATTR_INT_WARP_WIDE_INSTR_OFFSETS
	.align		4
        /*0054*/ 	.byte	0x04, 0x31
        /*0056*/ 	.short	(.L_29 - .L_28)


	//   ....[0]....
.L_28:
        /*0058*/ 	.word	0x00000410


	//   ....[1]....
        /*005c*/ 	.word	0x00000430


	//   ....[2]....
        /*0060*/ 	.word	0x000004b0


	//   ....[3]....
        /*0064*/ 	.word	0x000004c0


	//   ....[4]....
        /*0068*/ 	.word	0x000004d0


	//   ....[5]....
        /*006c*/ 	.word	0x000004f0


	//   ....[6]....
        /*0070*/ 	.word	0x00000580


	//   ....[7]....
        /*0074*/ 	.word	0x000005a0


	//----- nvinfo : EIATTR_COOP_GROUP_MASK_REGIDS
	.align		4
.L_29:
        /*0078*/ 	.byte	0x04, 0x29
        /*007a*/ 	.short	(.L_31 - .L_30)


	//   ....[0]....
.L_30:
        /*007c*/ 	.word	0xffffffff


	//   ....[1]....
        /*0080*/ 	.word	0xffffffff


	//   ....[2]....
        /*0084*/ 	.word	0xffffffff


	//   ....[3]....
        /*0088*/ 	.word	0xffffffff


	//   ....[4]....
        /*008c*/ 	.word	0xffffffff


	//   ....[5]....
        /*0090*/ 	.word	0xffffffff


	//----- nvinfo : EIATTR_COOP_GROUP_INSTR_OFFSETS
	.align		4
.L_31:
        /*0094*/ 	.byte	0x04, 0x28
        /*0096*/ 	.short	(.L_33 - .L_32)


	//   ....[0]....
.L_32:
        /*0098*/ 	.word	0x00000070


	//   ....[1]....
        /*009c*/ 	.word	0x00000080


	//   ....[2]....
        /*00a0*/ 	.word	0x00000140


	//   ....[3]....
        /*00a4*/ 	.word	0x000002f0


	//   ....[4]....
        /*00a8*/ 	.word	0x00000330


	//   ....[5]....
        /*00ac*/ 	.word	0x00000370


	//----- nvinfo : EIATTR_REG_RECONFIG
	.align		4
.L_33:
        /*00b0*/ 	.byte	0x01, 0x54
	.zero		2


	//----- nvinfo : EIATTR_SYSCALL_OFFSETS
	.align		4
        /*00b4*/ 	.byte	0x04, 0x46
        /*00b6*/ 	.short	(.L_35 - .L_34)


	//   ....[0]....
.L_34:
        /*00b8*/ 	.word	0x00001710


	//----- nvinfo : EIATTR_MBARRIER_INSTR_OFFSETS
	.align		4
.L_35:
        /*00bc*/ 	.byte	0x04, 0x39
        /*00be*/ 	.short	(.L_37 - .L_36)


	//   ....[0]....
.L_36:
        /*00c0*/ 	.word	0x00000240
        /*00c4*/ 	.word	0x000000ff
        /*00c8*/ 	.word	0x00000000
        /*00cc*/ 	.short	0x0100
        /*00ce*/ 	.byte	0x08
	.zero		1


	//   ....[1]....
        /*00d0*/ 	.word	0x00000250
        /*00d4*/ 	.word	0x000000ff
        /*00d8*/ 	.word	0x00000028
        /*00dc*/ 	.short	0x0100
        /*00de*/ 	.byte	0x08
	.zero		1


	//   ....[2]....
        /*00e0*/ 	.word	0x00000260
        /*00e4*/ 	.word	0x000000ff
        /*00e8*/ 	.word	0x00000008
        /*00ec*/ 	.short	0x0100
        /*00ee*/ 	.byte	0x08
	.zero		1


	//   ....[3]....
        /*00f0*/ 	.word	0x00000270
        /*00f4*/ 	.word	0x000000ff
        /*00f8*/ 	.word	0x00000030
        /*00fc*/ 	.short	0x0100
        /*00fe*/ 	.byte	0x08
	.zero		1


	//   ....[4]....
        /*0100*/ 	.word	0x00000280
        /*0104*/ 	.word	0x000000ff
        /*0108*/ 	.word	0x00000010
        /*010c*/ 	.short	0x0100
        /*010e*/ 	.byte	0x08
	.zero		1


	//   ....[5]....
        /*0110*/ 	.word	0x00000290
        /*0114*/ 	.word	0x000000ff
        /*0118*/ 	.word	0x00000038
        /*011c*/ 	.short	0x0100
        /*011e*/ 	.byte	0x08
	.zero		1


	//   ....[6]....
        /*0120*/ 	.word	0x000002a0
        /*0124*/ 	.word	0x000000ff
        /*0128*/ 	.word	0x00000018
        /*012c*/ 	.short	0x0100
        /*012e*/ 	.byte	0x08
	.zero		1


	//   ....[7]....
        /*0130*/ 	.word	0x000002b0
        /*0134*/ 	.word	0x000000ff
        /*0138*/ 	.word	0x00000040
        /*013c*/ 	.short	0x0100
        /*013e*/ 	.byte	0x08
	.zero		1


	//   ....[8]....
        /*0140*/ 	.word	0x000002c0
        /*0144*/ 	.word	0x000000ff
        /*0148*/ 	.word	0x00000020
        /*014c*/ 	.short	0x0100
        /*014e*/ 	.byte	0x08
	.zero		1


	//   ....[9]....
        /*0150*/ 	.word	0x000002d0
        /*0154*/ 	.word	0x000000ff
        /*0158*/ 	.word	0x00000048
        /*015c*/ 	.short	0x0100
        /*015e*/ 	.byte	0x08
	.zero		1


	//   ....[10]....
        /*0160*/ 	.word	0x000005e0
        /*0164*/ 	.word	0x000000ff
        /*0168*/ 	.word	0x00000080
        /*016c*/ 	.short	0x0100
        /*016e*/ 	.byte	0x08
	.zero		1


	//   ....[11]....
        /*0170*/ 	.word	0x00000650
        /*0174*/ 	.word	0x000000ff
        /*0178*/ 	.word	0x00000088
        /*017c*/ 	.short	0x0100
        /*017e*/ 	.byte	0x08
	.zero		1


	//   ....[12]....
        /*0180*/ 	.word	0x00000670
        /*0184*/ 	.word	0x000000ff
        /*0188*/ 	.word	0x00000060
        /*018c*/ 	.short	0x0100
        /*018e*/ 	.byte	0x09
	.zero		1


	//   ....[13]....
        /*0190*/ 	.word	0x00000680
        /*0194*/ 	.word	0x000000ff
        /*0198*/ 	.word	0x00000068
        /*019c*/ 	.short	0x0100
        /*019e*/ 	.byte	0x09
	.zero		1


	//   ....[14]....
        /*01a0*/ 	.word	0x00000690
        /*01a4*/ 	.word	0x000000ff
        /*01a8*/ 	.word	0x00000070
        /*01ac*/ 	.short	0x0100
        /*01ae*/ 	.byte	0x09
	.zero		1


	//   ....[15]....
        /*01b0*/ 	.word	0x000006a0
        /*01b4*/ 	.word	0x000000ff
        /*01b8*/ 	.word	0x00000078
        /*01bc*/ 	.short	0x0100
        /*01be*/ 	.byte	0x09
	.zero		1


	//   ....[16]....
        /*01c0*/ 	.word	0x000015d0
        /*01c4*/ 	.word	0x000000ff
        /*01c8*/ 	.word	0xfffffff8
        /*01cc*/ 	.short	0x010a
        /*01ce*/ 	.byte	0x2b
	.zero		1


	//   ....[17]....
        /*01d0*/ 	.word	0x00001790
        /*01d4*/ 	.word	0x00000003
        /*01d8*/ 	.word	0x00000000
        /*01dc*/ 	.short	0x010a
        /*01de*/ 	.byte	0x3f
	.zero		1


	//   ....[18]....
        /*01e0*/ 	.word	0x000017d0
        /*01e4*/ 	.word	0x00000003
        /*01e8*/ 	.word	0x00000000
        /*01ec*/ 	.short	0x010a
        /*01ee*/ 	.byte	0x3f
	.zero		1


	//   ....[19]....
        /*01f0*/ 	.word	0x00002010
        /*01f4*/ 	.word	0x000000ff
        /*01f8*/ 	.word	0x00000000
        /*01fc*/ 	.short	0x010a
        /*01fe*/ 	.byte	0x06
	.zero		1


	//   ....[20]....
        /*0200*/ 	.word	0x00002050
        /*0204*/ 	.word	0x000000ff
        /*0208*/ 	.word	0x00000000
        /*020c*/ 	.short	0x010a
        /*020e*/ 	.byte	0x06
	.zero		1


	//   ....[21]....
        /*0210*/ 	.word	0x000027f0
        /*0214*/ 	.word	0x000000ff
        /*0218*/ 	.word	0x00000000
        /*021c*/ 	.short	0x0101
        /*021e*/ 	.byte	0x06
	.zero		1


	//   ....[22]....
        /*0220*/ 	.word	0x000028f0
        /*0224*/ 	.word	0x00000003
        /*0228*/ 	.word	0x00000000
        /*022c*/ 	.short	0x0101
        /*022e*/ 	.byte	0x29
	.zero		1


	//   ....[23]....
        /*0230*/ 	.word	0x000029c0
        /*0234*/ 	.word	0x000000ff
        /*0238*/ 	.word	0x00000000
        /*023c*/ 	.short	0x0101
        /*023e*/ 	.byte	0x06
	.zero		1


	//   ....[24]....
        /*0240*/ 	.word	0x00002a30
        /*0244*/ 	.word	0x000000ff
        /*0248*/ 	.word	0x00000008
        /*024c*/ 	.short	0x010a
        /*024e*/ 	.byte	0x2b
	.zero		1


	//   ....[25]....
        /*0250*/ 	.word	0x00004770
        /*0254*/ 	.word	0x00000000
        /*0258*/ 	.word	0x00000000
        /*025c*/ 	.short	0x0101
        /*025e*/ 	.byte	0x29
	.zero		1


	//   ....[26]....
        /*0260*/ 	.word	0x00005060
        /*0264*/ 	.word	0x0000000b
        /*0268*/ 	.word	0x00000028
        /*026c*/ 	.short	0x010a
        /*026e*/ 	.byte	0x3f
	.zero		1


	//   ....[27]....
        /*0270*/ 	.word	0x00005620
        /*0274*/ 	.word	0x00000006
        /*0278*/ 	.word	0x00000088
        /*027c*/ 	.short	0x0101
        /*027e*/ 	.byte	0x3f
	.zero		1


	//   ....[28]....
        /*0280*/ 	.word	0x00005d40
        /*0284*/ 	.word	0x00000007
        /*0288*/ 	.word	0x00000000
        /*028c*/ 	.short	0x010a
        /*028e*/ 	.byte	0x3f
	.zero		1


	//   ....[29]....
        /*0290*/ 	.word	0x00005dc0
        /*0294*/ 	.word	0x00000006
        /*0298*/ 	.word	0x00000000
        /*029c*/ 	.short	0x010a
        /*029e*/ 	.byte	0x3f
	.zero		1


	//   ....[30]....
        /*02a0*/ 	.word	0x00005e50
        /*02a4*/ 	.word	0x00000007
        /*02a8*/ 	.word	0x00000000
        /*02ac*/ 	.short	0x010a
        /*02ae*/ 	.byte	0x3f
	.zero		1


	//   ....[31]....
        /*02b0*/ 	.word	0x00005ee0
        /*02b4*/ 	.word	0x00000006
        /*02b8*/ 	.word	0x00000000
        /*02bc*/ 	.short	0x010a
        /*02be*/ 	.byte	0x3f
	.zero		1


	//   ....[32]....
        /*02c0*/ 	.word	0x00005f70
        /*02c4*/ 	.word	0x00000005
        /*02c8*/ 	.word	0x00000000
        /*02cc*/ 	.short	0x010a
        /*02ce*/ 	.byte	0x3f
	.zero		1


	//   ....[33]....
        /*02d0*/ 	.word	0x00005fe0
        /*02d4*/ 	.word	0x00000003
        /*02d8*/ 	.word	0xfffffff8
        /*02dc*/ 	.short	0x010a
        /*02de*/ 	.byte	0x3f
	.zero		1


	//   ....[34]....
        /*02e0*/ 	.word	0x00006030
        /*02e4*/ 	.word	0x00000003
        /*02e8*/ 	.word	0x00000000
        /*02ec*/ 	.short	0x010a
        /*02ee*/ 	.byte	0x3f
	.zero		1


	//   ....[35]....
        /*02f0*/ 	.word	0x00006090
        /*02f4*/ 	.word	0x00000004
        /*02f8*/ 	.word	0x00000000
        /*02fc*/ 	.short	0x010a
        /*02fe*/ 	.byte	0x3f
	.zero		1


	//   ....[36]....
        /*0300*/ 	.word	0x000060f0
        /*0304*/ 	.word	0x00000003
        /*0308*/ 	.word	0x00000008
        /*030c*/ 	.short	0x010a
        /*030e*/ 	.byte	0x3f
	.zero		1


	//   ....[37]....
        /*0310*/ 	.word	0x000061c0
        /*0314*/ 	.word	0x0000000b
        /*0318*/ 	.word	0x00000028
        /*031c*/ 	.short	0x010a
        /*031e*/ 	.byte	0x3f
	.zero		1


	//   ....[38]....
        /*0320*/ 	.word	0x00006290
        /*0324*/ 	.word	0x00000007
        /*0328*/ 	.word	0x00000000
        /*032c*/ 	.short	0x010a
        /*032e*/ 	.byte	0x3f
	.zero		1


	//   ....[39]....
        /*0330*/ 	.word	0x000062e0
        /*0334*/ 	.word	0x00000006
        /*0338*/ 	.word	0x00000000
        /*033c*/ 	.short	0x010a
        /*033e*/ 	.byte	0x3f
	.zero		1


	//   ....[40]....
        /*0340*/ 	.word	0x00006330
        /*0344*/ 	.word	0x00000007
        /*0348*/ 	.word	0x00000000
        /*034c*/ 	.short	0x010a
        /*034e*/ 	.byte	0x3f
	.zero		1


	//   ....[41]....
        /*0350*/ 	.word	0x00006380
        /*0354*/ 	.word	0x00000006
        /*0358*/ 	.word	0x00000000
        /*035c*/ 	.short	0x010a
        /*035e*/ 	.byte	0x3f
	.zero		1


	//----- nvinfo : EIATTR_NUM_MBARRIERS
	.align		4
.L_37:
        /*0360*/ 	.byte	0x03, 0x38
        /*0362*/ 	.short	0x0010


	//----- nvinfo : EIATTR_EXIT_INSTR_OFFSETS
	.align		4
        /*0364*/ 	.byte	0x04, 0x1c
        /*0366*/ 	.short	(.L_39 - .L_38)


	//   ....[0]....
.L_38:
        /*0368*/ 	.word	0x000011a0


	//   ....[1]....
        /*036c*/ 	.word	0x00001200


	//   ....[2]....
        /*0370*/ 	.word	0x00004d90


	//   ....[3]....
        /*0374*/ 	.word	0x00004dc0


	//   ....[4]....
        /*0378*/ 	.word	0x00005fc0


	//----- nvinfo : EIATTR_MAX_THREADS
	.align		4
.L_39:
        /*037c*/ 	.byte	0x04, 0x05
        /*037e*/ 	.short	(.L_41 - .L_40)
.L_40:
        /*0380*/ 	.word	0x00000180
        /*0384*/ 	.word	0x00000001
        /*0388*/ 	.word	0x00000001


	//----- nvinfo : EIATTR_CRS_STACK_SIZE
	.align		4
.L_41:
        /*038c*/ 	.byte	0x04, 0x1e
        /*038e*/ 	.short	(.L_43 - .L_42)
.L_42:
        /*0390*/ 	.word	0x00000000


	//----- nvinfo : EIATTR_CBANK_PARAM_SIZE
	.align		4
.L_43:
        /*0394*/ 	.byte	0x03, 0x19
        /*0396*/ 	.short	0x0470


	//----- nvinfo : EIATTR_PARAM_CBANK
	.align		4
        /*0398*/ 	.byte	0x04, 0x0a
        /*039a*/ 	.short	(.L_45 - .L_44)
	.align		4
.L_44:
        /*039c*/ 	.word	index@(.nv.constant0._ZN7cutlass13device_kernelINS_4gemm6kernel13GemmUniversalIN4cute5tupleIJiiiiEEENS1_10collective13CollectiveMmaINS1_34MainloopSm90TmaGmmaWarpSpecializedILi5ENS5_IJNS4_1CILi1EEESB_SB_EEENS1_32KernelTmaWarpSpecializedPingpongEEENS5_IJNSA_ILi64EEESF_NSA_ILi128EEEEEEfNS5_IJlSB_lEEEfSI_NS4_8TiledMMAINS4_8MMA_AtomIJNS4_4SM904GMMA29MMA_64x64x8_F32TF32TF32_SS_TNILNSM_7ScaleInE1ELSO_1EEEEEENS4_6LayoutISC_NS5_IJNSA_ILi0EEESS_SS_EEEEENS5_IJNS4_10UnderscoreESV_SV_EEEEENS4_13SM90_TMA_LOADENS4_14ComposedLayoutINS4_7SwizzleILi3ELi4ELi3EEENS4_18smem_ptr_flag_bitsILi32EEENSR_INS5_IJNSA_ILi8EEENSA_ILi32EEEEEENS5_IJS15_SB_EEEEEEEvNS4_8identityESY_S19_vS1A_EENS_8epilogue10collective6detail29Sm90TmaWarpSpecializedAdapterINS1D_15DefaultEpilogueIfSI_SI_NS1C_6thread17LinearCombinationIfLi1EffLNS1H_9ScaleType4KindE0ELNS_15FloatRoundStyleE2EfEENS1_15EpilogueDefaultEEEEEvvEEEEvNT_6ParamsE)
        /*03a0*/ 	.short	0x0210
        /*03a2*/ 	.short	0x0470


	//----- nvinfo : EIATTR_SW_WAR
	.align		4
.L_45:
        /*03a4*/ 	.byte	0x04, 0x36
        /*03a6*/ 	.short	(.L_47 - .L_46)
.L_46:
        /*03a8*/ 	.word	0x00000008
.L_47:


//--------------------- .nv.callgraph             --------------------------
	.section	.nv.callgraph,"",@"SHT_CUDA_CALLGRAPH"
	.align	4
	.sectionentsize	8
	.align		4
        /*0000*/ 	.word	0x00000000
	.align		4
        /*0004*/ 	.word	0xffffffff
	.align		4
        /*0008*/ 	.word	index@(_ZN7cutlass13device_kernelINS_4gemm6kernel13GemmUniversalIN4cute5tupleIJiiiiEEENS1_10collective13CollectiveMmaINS1_34MainloopSm90TmaGmmaWarpSpecializedILi5ENS5_IJNS4_1CILi1EEESB_SB_EEENS1_32KernelTmaWarpSpecializedPingpongEEENS5_IJNSA_ILi64EEESF_NSA_ILi128EEEEEEfNS5_IJlSB_lEEEfSI_NS4_8TiledMMAINS4_8MMA_AtomIJNS4_4SM904GMMA29MMA_64x64x8_F32TF32TF32_SS_TNILNSM_7ScaleInE1ELSO_1EEEEEENS4_6LayoutISC_NS5_IJNSA_ILi0EEESS_SS_EEEEENS5_IJNS4_10UnderscoreESV_SV_EEEEENS4_13SM90_TMA_LOADENS4_14ComposedLayoutINS4_7SwizzleILi3ELi4ELi3EEENS4_18smem_ptr_flag_bitsILi32EEENSR_INS5_IJNSA_ILi8EEENSA_ILi32EEEEEENS5_IJS15_SB_EEEEEEEvNS4_8identityESY_S19_vS1A_EENS_8epilogue10collective6detail29Sm90TmaWarpSpecializedAdapterINS1D_15DefaultEpilogueIfSI_SI_NS1C_6thread17LinearCombinationIfLi1EffLNS1H_9ScaleType4KindE0ELNS_15FloatRoundStyleE2EfEENS1_15EpilogueDefaultEEEEEvvEEEEvNT_6ParamsE)
	.align		4
        /*000c*/ 	.word	index@(__assertfail)
	.align		4
        /*0010*/ 	.word	0x00000000
	.align		4
        /*0014*/ 	.word	0xfffffffe
	.align		4
        /*0018*/ 	.word	0x00000000
	.align		4
        /*001c*/ 	.word	0xfffffffd
	.align		4
        /*0020*/ 	.word	0x00000000
	.align		4
        /*0024*/ 	.word	0xfffffffc


//--------------------- .nv.constant4             --------------------------
	.section	.nv.constant4,"a",@progbits
	.align	8
	.align		8
.nv.constant4:
        /*0000*/ 	.dword	__assertfail
	.align		8
        /*0008*/ 	.dword	__unnamed_1
	.align		8
        /*0010*/ 	.dword	_ZN40_INTERNAL_8b1b4bc1_4_k_cu_99c4ba3d_165404cuda3std3__45__cpo5beginE
	.align		8
        /*0018*/ 	.dword	_ZN40_INTERNAL_8b1b4bc1_4_k_cu_99c4ba3d_165404cuda3std3__45__cpo3endE
	.align		8
        /*0020*/ 	.dword	_ZN40_INTERNAL_8b1b4bc1_4_k_cu_99c4ba3d_165404cuda3std3__45__cpo6cbeginE
	.align		8
        /*0028*/ 	.dword	_ZN40_INTERNAL_8b1b4bc1_4_k_cu_99c4ba3d_165404cuda3std3__45__cpo4cendE
	.align		8
        /*0030*/ 	.dword	_ZN40_INTERNAL_8b1b4bc1_4_k_cu_99c4ba3d_165404cuda3std3__442_GLOBAL__N__8b1b4bc1_4_k_cu_99c4ba3d_165406ignoreE
	.align		8
        /*0038*/ 	.dword	_ZN40_INTERNAL_8b1b4bc1_4_k_cu_99c4ba3d_165404cuda3std3__419piecewise_constructE
	.align		8
        /*0040*/ 	.dword	_ZN40_INTERNAL_8b1b4bc1_4_k_cu_99c4ba3d_165404cuda3std3__48in_placeE
	.align		8
        /*0048*/ 	.dword	_ZN40_INTERNAL_8b1b4bc1_4_k_cu_99c4ba3d_165404cuda3std6ranges3__45__cpo4swapE
	.align		8
        /*0050*/ 	.dword	_ZN40_INTERNAL_8b1b4bc1_4_k_cu_99c4ba3d_165404cuda3std6ranges3__45__cpo9iter_moveE
	.align		8
        /*0058*/ 	.dword	_ZN40_INTERNAL_8b1b4bc1_4_k_cu_99c4ba3d_165404cute7productE
	.align		8
        /*0060*/ 	.dword	_ZN40_INTERNAL_8b1b4bc1_4_k_cu_99c4ba3d_165404cute1_E
	.align		8
        /*0068*/ 	.dword	$str$22
	.align		8
        /*0070*/ 	.dword	$str$23


//--------------------- .text._ZN7cutlass13device_kernelINS_4gemm6kernel13GemmUniversalIN4cute5tupleIJiiiiEEENS1_10collective13CollectiveMmaINS1_34MainloopSm90TmaGmmaWarpSpecializedILi5ENS5_IJNS4_1CILi1EEESB_SB_EEENS1_32KernelTmaWarpSpecializedPingpongEEENS5_IJNSA_ILi64EEESF_NSA_ILi128EEEEEEfNS5_IJlSB_lEEEfSI_NS4_8TiledMMAINS4_8MMA_AtomIJNS4_4SM904GMMA29MMA_64x64x8_F32TF32TF32_SS_TNILNSM_7ScaleInE1ELSO_1EEEEEENS4_6LayoutISC_NS5_IJNSA_ILi0EEESS_SS_EEEEENS5_IJNS4_10UnderscoreESV_SV_EEEEENS4_13SM90_TMA_LOADENS4_14ComposedLayoutINS4_7SwizzleILi3ELi4ELi3EEENS4_18smem_ptr_flag_bitsILi32EEENSR_INS5_IJNSA_ILi8EEENSA_ILi32EEEEEENS5_IJS15_SB_EEEEEEEvNS4_8identityESY_S19_vS1A_EENS_8epilogue10collective6detail29Sm90TmaWarpSpecializedAdapterINS1D_15DefaultEpilogueIfSI_SI_NS1C_6thread17LinearCombinationIfLi1EffLNS1H_9ScaleType4KindE0ELNS_15FloatRoundStyleE2EfEENS1_15EpilogueDefaultEEEEEvvEEEEvNT_6ParamsE --------------------------
	.section	.text._ZN7cutlass13device_kernelINS_4gemm6kernel13GemmUniversalIN4cute5tupleIJiiiiEEENS1_10collective13CollectiveMmaINS1_34MainloopSm90TmaGmmaWarpSpecializedILi5ENS5_IJNS4_1CILi1EEESB_SB_EEENS1_32KernelTmaWarpSpecializedPingpongEEENS5_IJNSA_ILi64EEESF_NSA_ILi128EEEEEEfNS5_IJlSB_lEEEfSI_NS4_8TiledMMAINS4_8MMA_AtomIJNS4_4SM904GMMA29MMA_64x64x8_F32TF32TF32_SS_TNILNSM_7ScaleInE1ELSO_1EEEEEENS4_6LayoutISC_NS5_IJNSA_ILi0EEESS_SS_EEEEENS5_IJNS4_10UnderscoreESV_SV_EEEEENS4_13SM90_TMA_LOADENS4_14ComposedLayoutINS4_7SwizzleILi3ELi4ELi3EEENS4_18smem_ptr_flag_bitsILi32EEENSR_INS5_IJNSA_ILi8EEENSA_ILi32EEEEEENS5_IJS15_SB_EEEEEEEvNS4_8identityESY_S19_vS1A_EENS_8epilogue10collective6detail29Sm90TmaWarpSpecializedAdapterINS1D_15DefaultEpilogueIfSI_SI_NS1C_6thread17LinearCombinationIfLi1EffLNS1H_9ScaleType4KindE0ELNS_15FloatRoundStyleE2EfEENS1_15EpilogueDefaultEEEEEvvEEEEvNT_6ParamsE,"ax",@progbits
	.align	128
.text._ZN7cutlass13device_kernelINS_4gemm6kernel13GemmUniversalIN4cute5tupleIJiiiiEEENS1_10collective13CollectiveMmaINS1_34MainloopSm90TmaGmmaWarpSpecializedILi5ENS5_IJNS4_1CILi1EEESB_SB_EEENS1_32KernelTmaWarpSpecializedPingpongEEENS5_IJNSA_ILi64EEESF_NSA_ILi128EEEEEEfNS5_IJlSB_lEEEfSI_NS4_8TiledMMAINS4_8MMA_AtomIJNS4_4SM904GMMA29MMA_64x64x8_F32TF32TF32_SS_TNILNSM_7ScaleInE1ELSO_1EEEEEENS4_6LayoutISC_NS5_IJNSA_ILi0EEESS_SS_EEEEENS5_IJNS4_10UnderscoreESV_SV_EEEEENS4_13SM90_TMA_LOADENS4_14ComposedLayoutINS4_7SwizzleILi3ELi4ELi3EEENS4_18smem_ptr_flag_bitsILi32EEENSR_INS5_IJNSA_ILi8EEENSA_ILi32EEEEEENS5_IJS15_SB_EEEEEEEvNS4_8identityESY_S19_vS1A_EENS_8epilogue10collective6detail29Sm90TmaWarpSpecializedAdapterINS1D_15DefaultEpilogueIfSI_SI_NS1C_6thread17LinearCombinationIfLi1EffLNS1H_9ScaleType4KindE0ELNS_15FloatRoundStyleE2EfEENS1_15EpilogueDefaultEEEEEvvEEEEvNT_6ParamsE:
        .type           _ZN7cutlass13device_kernelINS_4gemm6kernel13GemmUniversalIN4cute5tupleIJiiiiEEENS1_10collective13CollectiveMmaINS1_34MainloopSm90TmaGmmaWarpSpecializedILi5ENS5_IJNS4_1CILi1EEESB_SB_EEENS1_32KernelTmaWarpSpecializedPingpongEEENS5_IJNSA_ILi64EEESF_NSA_ILi128EEEEEEfNS5_IJlSB_lEEEfSI_NS4_8TiledMMAINS4_8MMA_AtomIJNS4_4SM904GMMA29MMA_64x64x8_F32TF32TF32_SS_TNILNSM_7ScaleInE1ELSO_1EEEEEENS4_6LayoutISC_NS5_IJNSA_ILi0EEESS_SS_EEEEENS5_IJNS4_10UnderscoreESV_SV_EEEEENS4_13SM90_TMA_LOADENS4_14ComposedLayoutINS4_7SwizzleILi3ELi4ELi3EEENS4_18smem_ptr_flag_bitsILi32EEENSR_INS5_IJNSA_ILi8EEENSA_ILi32EEEEEENS5_IJS15_SB_EEEEEEEvNS4_8identityESY_S19_vS1A_EENS_8epilogue10collective6detail29Sm90TmaWarpSpecializedAdapterINS1D_15DefaultEpilogueIfSI_SI_NS1C_6thread17LinearCombinationIfLi1EffLNS1H_9ScaleType4KindE0ELNS_15FloatRoundStyleE2EfEENS1_15EpilogueDefaultEEEEEvvEEEEvNT_6ParamsE,@function
        .size           _ZN7cutlass13device_kernelINS_4gemm6kernel13GemmUniversalIN4cute5tupleIJiiiiEEENS1_10collective13CollectiveMmaINS1_34MainloopSm90TmaGmmaWarpSpecializedILi5ENS5_IJNS4_1CILi1EEESB_SB_EEENS1_32KernelTmaWarpSpecializedPingpongEEENS5_IJNSA_ILi64EEESF_NSA_ILi128EEEEEEfNS5_IJlSB_lEEEfSI_NS4_8TiledMMAINS4_8MMA_AtomIJNS4_4SM904GMMA29MMA_64x64x8_F32TF32TF32_SS_TNILNSM_7ScaleInE1ELSO_1EEEEEENS4_6LayoutISC_NS5_IJNSA_ILi0EEESS_SS_EEEEENS5_IJNS4_10UnderscoreESV_SV_EEEEENS4_13SM90_TMA_LOADENS4_14ComposedLayoutINS4_7SwizzleILi3ELi4ELi3EEENS4_18smem_ptr_flag_bitsILi32EEENSR_INS5_IJNSA_ILi8EEENSA_ILi32EEEEEENS5_IJS15_SB_EEEEEEEvNS4_8identityESY_S19_vS1A_EENS_8epilogue10collective6detail29Sm90TmaWarpSpecializedAdapterINS1D_15DefaultEpilogueIfSI_SI_NS1C_6thread17LinearCombinationIfLi1EffLNS1H_9ScaleType4KindE0ELNS_15FloatRoundStyleE2EfEENS1_15EpilogueDefaultEEEEEvvEEEEvNT_6ParamsE,(.L_x_135 - _ZN7cutlass13device_kernelINS_4gemm6kernel13GemmUniversalIN4cute5tupleIJiiiiEEENS1_10collective13CollectiveMmaINS1_34MainloopSm90TmaGmmaWarpSpecializedILi5ENS5_IJNS4_1CILi1EEESB_SB_EEENS1_32KernelTmaWarpSpecializedPingpongEEENS5_IJNSA_ILi64EEESF_NSA_ILi128EEEEEEfNS5_IJlSB_lEEEfSI_NS4_8TiledMMAINS4_8MMA_AtomIJNS4_4SM904GMMA29MMA_64x64x8_F32TF32TF32_SS_TNILNSM_7ScaleInE1ELSO_1EEEEEENS4_6LayoutISC_NS5_IJNSA_ILi0EEESS_SS_EEEEENS5_IJNS4_10UnderscoreESV_SV_EEEEENS4_13SM90_TMA_LOADENS4_14ComposedLayoutINS4_7SwizzleILi3ELi4ELi3EEENS4_18smem_ptr_flag_bitsILi32EEENSR_INS5_IJNSA_ILi8EEENSA_ILi32EEEEEENS5_IJS15_SB_EEEEEEEvNS4_8identityESY_S19_vS1A_EENS_8epilogue10collective6detail29Sm90TmaWarpSpecializedAdapterINS1D_15DefaultEpilogueIfSI_SI_NS1C_6thread17LinearCombinationIfLi1EffLNS1H_9ScaleType4KindE0ELNS_15FloatRoundStyleE2EfEENS1_15EpilogueDefaultEEEEEvvEEEEvNT_6ParamsE)
        .other          _ZN7cutlass13device_kernelINS_4gemm6kernel13GemmUniversalIN4cute5tupleIJiiiiEEENS1_10collective13CollectiveMmaINS1_34MainloopSm90TmaGmmaWarpSpecializedILi5ENS5_IJNS4_1CILi1EEESB_SB_EEENS1_32KernelTmaWarpSpecializedPingpongEEENS5_IJNSA_ILi64EEESF_NSA_ILi128EEEEEEfNS5_IJlSB_lEEEfSI_NS4_8TiledMMAINS4_8MMA_AtomIJNS4_4SM904GMMA29MMA_64x64x8_F32TF32TF32_SS_TNILNSM_7ScaleInE1ELSO_1EEEEEENS4_6LayoutISC_NS5_IJNSA_ILi0EEESS_SS_EEEEENS5_IJNS4_10UnderscoreESV_SV_EEEEENS4_13SM90_TMA_LOADENS4_14ComposedLayoutINS4_7SwizzleILi3ELi4ELi3EEENS4_18smem_ptr_flag_bitsILi32EEENSR_INS5_IJNSA_ILi8EEENSA_ILi32EEEEEENS5_IJS15_SB_EEEEEEEvNS4_8identityESY_S19_vS1A_EENS_8epilogue10collective6detail29Sm90TmaWarpSpecializedAdapterINS1D_15DefaultEpilogueIfSI_SI_NS1C_6thread17LinearCombinationIfLi1EffLNS1H_9ScaleType4KindE0ELNS_15FloatRoundStyleE2EfEENS1_15EpilogueDefaultEEEEEvvEEEEvNT_6ParamsE,@"STO_CUDA_ENTRY STV_DEFAULT"
_ZN7cutlass13device_kernelINS_4gemm6kernel13GemmUniversalIN4cute5tupleIJiiiiEEENS1_10collective13CollectiveMmaINS1_34MainloopSm90TmaGmmaWarpSpecializedILi5ENS5_IJNS4_1CILi1EEESB_SB_EEENS1_32KernelTmaWarpSpecializedPingpongEEENS5_IJNSA_ILi64EEESF_NSA_ILi128EEEEEEfNS5_IJlSB_lEEEfSI_NS4_8TiledMMAINS4_8MMA_AtomIJNS4_4SM904GMMA29MMA_64x64x8_F32TF32TF32_SS_TNILNSM_7ScaleInE1ELSO_1EEEEEENS4_6LayoutISC_NS5_IJNSA_ILi0EEESS_SS_EEEEENS5_IJNS4_10UnderscoreESV_SV_EEEEENS4_13SM90_TMA_LOADENS4_14ComposedLayoutINS4_7SwizzleILi3ELi4ELi3EEENS4_18smem_ptr_flag_bitsILi32EEENSR_INS5_IJNSA_ILi8EEENSA_ILi32EEEEEENS5_IJS15_SB_EEEEEEEvNS4_8identityESY_S19_vS1A_EENS_8epilogue10collective6detail29Sm90TmaWarpSpecializedAdapterINS1D_15DefaultEpilogueIfSI_SI_NS1C_6thread17LinearCombinationIfLi1EffLNS1H_9ScaleType4KindE0ELNS_15FloatRoundStyleE2EfEENS1_15EpilogueDefaultEEEEEvvEEEEvNT_6ParamsE:
[----:B------:R-:W0:Y:S02]  /*0000*/  LDC R1, c[0x0][0x28] ;  /* 0x00000a00ff017b82 */ /* 0x000e240000000800 */
[----:B0-----:R-:W-:Y:S01]  /*0010*/  VIADD R1, R1, 0xfffffff8 ;  /* 0xfffffff801017836 */ /* 0x001fe20000000000 */
[----:B------:R-:W0:Y:S01]  /*0020*/  S2R R4, SR_TID.X ;  /* 0x0000000000047919 */ /* 0x000e220000002100 */
[----:B------:R-:W-:Y:S01]  /*0030*/  ELECT P0, URZ, PT ;  /* 0x00000000003f782f */ /* 0x000fe20003800000 */
[----:B------:R-:W-:Y:S01]  /*0040*/  BSSY B0, `(.L_x_0) ;  /* 0x000000f000007945 */ /* 0x000fe20003800000 */
[--C-:B0-----:R-:W-:Y:S02]  /*0050*/  SHF.R.U32.HI R0, RZ, 0x5, R4.reuse ;  /* 0x00000005ff007819 */ /* 0x101fe40000011604 */
[----:B------:R-:W-:-:S03]  /*0060*/  SHF.R.U32.HI R5, RZ, 0x7, R4 ;  /* 0x00000007ff057819 */ /* 0x000fc60000011604 */
[----:B------:R-:W0:Y:S04]  /*0070*/  SHFL.IDX PT, R2, R0, RZ, 0x1f ;  /* 0x00001fff00027589 */ /* 0x000e2800000e0000 */
[----:B------:R1:W2:Y:S01]  /*0080*/  SHFL.IDX PT, R7, R5, RZ, 0x1f ;  /* 0x00001fff05077589 */ /* 0x0002a200000e0000 */
[----:B0-----:R-:W-:-:S13]  /*0090*/  ISETP.NE.OR P0, PT, R2, RZ, !P0 ;  /* 0x000000ff0200720c */ /* 0x001fda0004705670 */
[----:B-12---:R-:W-:Y:S05]  /*00a0*/  @P0 BRA `(.L_x_1) ;  /* 0x0000000000200947 */ /* 0x006fea0003800000 */
[----:B------:R-:W-:Y:S02]  /*00b0*/  ULDC.64 UR4, c[0x0][0x198] ;  /* 0x0000660000047ab9 */ /* 0x000fe40000000a00 */
[----:B------:R-:W-:Y:S02]  /*00c0*/  UIADD3 UR6, UP0, UR4, 0xf0, URZ ;  /* 0x000000f004067890 */ /* 0x000fe4000ff1e03f */
[----:B------:R-:W-:Y:S02]  /*00d0*/  UIADD3 UR4, UP1, UR4, 0x1f0, URZ ;  /* 0x000001f004047890 */ /* 0x000fe4000ff3e03f */
[----:B------:R-:W-:Y:S02]  /*00e0*/  UIADD3.X UR7, URZ, UR5, URZ, UP0, !UPT ;  /* 0x000000053f077290 */ /* 0x000fe400087fe43f */
[----:B------:R-:W-:-:S07]  /*00f0*/  UIADD3.X UR5, URZ, UR5, URZ, UP1, !UPT ;  /* 0x000000053f057290 */ /* 0x000fce0008ffe43f */
[----:B------:R0:W-:Y:S02]  /*0100*/  UTMACCTL.PF [UR6] ;  /* 0x00000000060079b9 */ /* 0x0001e40008040000 */
[----:B------:R0:W-:Y:S02]  /*0110*/  UTMACCTL.PF [UR4] ;  /* 0x00000000040079b9 */ /* 0x0001e40008040000 */
[----:B0-----:R-:W-:Y:S01]  /*0120*/  NOP ;  /* 0x0000000000007918 */ /* 0x001fe20000000000 */
.L_x_1:
[----:B------:R-:W-:Y:S05]  /*0130*/  BSYNC B0 ;  /* 0x0000000000007941 */ /* 0x000fea0003800000 */
.L_x_0:
[----:B------:R-:W0:Y:S02]  /*0140*/  SHFL.IDX PT, R3, R0, RZ, 0x1f ;  /* 0x00001fff00037589 */ /* 0x000e2400000e0000 */
[----:B0-----:R-:W-:-:S13]  /*0150*/  ISETP.NE.AND P0, PT, R3, RZ, PT ;  /* 0x000000ff0300720c */ /* 0x001fda0003f05270 */
[----:B------:R-:W-:Y:S05]  /*0160*/  @P0 BRA `(.L_x_2) ;  /* 0x0000000000600947 */ /* 0x000fea0003800000 */
[----:B------:R-:W0:Y:S01]  /*0170*/  S2UR UR8, SR_CgaCtaId ;  /* 0x00000000000879c3 */ /* 0x000e220000008800 */
[----:B------:R-:W-:Y:S01]  /*0180*/  UMOV UR4, 0x400 ;  /* 0x0000040000047882 */ /* 0x000fe20000000000 */
[----:B------:R-:W-:Y:S01]  /*0190*/  UMOV UR5, 0x1 ;  /* 0x0000000100057882 */ /* 0x000fe20000000000 */
[----:B------:R-:W-:Y:S01]  /*01a0*/  UMOV UR6, 0x80 ;  /* 0x0000008000067882 */ /* 0x000fe20000000000 */
[----:B------:R-:W-:Y:S01]  /*01b0*/  ELECT P0, URZ, PT ;  /* 0x00000000003f782f */ /* 0x000fe20003800000 */
[----:B------:R-:W-:-:S04]  /*01c0*/  UIADD3 UR6, -UR6, 0x100000, URZ ;  /* 0x0010000006067890 */ /* 0x000fc8000fffe13f */
[----:B------:R-:W-:Y:S02]  /*01d0*/  USHF.L.U32 UR7, UR6, 0xb, URZ ;  /* 0x0000000b06077899 */ /* 0x000fe4000800063f */
[----:B------:R-:W-:Y:S02]  /*01e0*/  USHF.L.U32 UR6, UR6, 0x1, URZ ;  /* 0x0000000106067899 */ /* 0x000fe4000800063f */
[----:B0-----:R-:W-:Y:S02]  /*01f0*/  ULEA UR8, UR8, UR4, 0x18 ;  /* 0x0000000408087291 */ /* 0x001fe4000f8ec03f */
[----:B------:R-:W-:-:S04]  /*0200*/  UIADD3 UR4, -UR5, 0x100000, URZ ;  /* 0x0010000005047890 */ /* 0x000fc8000fffe13f */
[----:B------:R-:W-:Y:S02]  /*0210*/  USHF.L.U32 UR5, UR4, 0xb, URZ ;  /* 0x0000000b04057899 */ /* 0x000fe4000800063f */
[----:B------:R-:W-:Y:S01]  /*0220*/  USHF.L.U32 UR4, UR4, 0x1, URZ ;  /* 0x0000000104047899 */ /* 0x000fe2000800063f */
[----:B------:R-:W0:Y:S11]  /*0230*/  FENCE.VIEW.ASYNC.S ;  /* 0x00000000000073c6 */ /* 0x000e360000000000 */
[----:B0-----:R0:W1:Y:S01]  /*0240*/  SYNCS.EXCH.64 URZ, [UR8], UR4 ;  /* 0x00000004083f75b2 */ /* 0x0010620008000100 */
[----:B------:R0:W2:Y:S01]  /*0250*/  SYNCS.EXCH.64 URZ, [UR8+0x28], UR6 ;  /* 0x00002806083f75b2 */ /* 0x0000a20008000100 */
[----:B------:R0:W3:Y:S01]  /*0260*/  SYNCS.EXCH.64 URZ, [UR8+0x8], UR4 ;  /* 0x00000804083f75b2 */ /* 0x0000e20008000100 */
[----:B------:R0:W4:Y:S01]  /*0270*/  SYNCS.EXCH.64 URZ, [UR8+0x30], UR6 ;  /* 0x00003006083f75b2 */ /* 0x0001220008000100 */
[----:B------:R0:W0:Y:S01]  /*0280*/  SYNCS.EXCH.64 URZ, [UR8+0x10], UR4 ;  /* 0x00001004083f75b2 */ /* 0x0000220008000100 */
[----:B------:R0:W0:Y:S01]  /*0290*/  SYNCS.EXCH.64 URZ, [UR8+0x38], UR6 ;  /* 0x00003806083f75b2 */ /* 0x0000220008000100 */
[----:B------:R0:W0:Y:S01]  /*02a0*/  SYNCS.EXCH.64 URZ, [UR8+0x18], UR4 ;  /* 0x00001804083f75b2 */ /* 0x0000220008000100 */
[----:B------:R0:W0:Y:S01]  /*02b0*/  SYNCS.EXCH.64 URZ, [UR8+0x40], UR6 ;  /* 0x00004006083f75b2 */ /* 0x0000220008000100 */
[----:B------:R0:W0:Y:S01]  /*02c0*/  SYNCS.EXCH.64 URZ, [UR8+0x20], UR4 ;  /* 0x00002004083f75b2 */ /* 0x0000220008000100 */
[----:B------:R0:W0:Y:S01]  /*02d0*/  SYNCS.EXCH.64 URZ, [UR8+0x48], UR6 ;  /* 0x00004806083f75b2 */ /* 0x0000220008000100 */
[----:B------:R-:W-:Y:S01]  /*02e0*/  NOP ;  /* 0x0000000000007918 */ /* 0x000fe20000000000 */
.L_x_2:
[----:B------:R-:W5:Y:S01]  /*02f0*/  SHFL.IDX PT, R6, R0, RZ, 0x1f ;  /* 0x00001fff00067589 */ /* 0x000f6200000e0000 */
[----:B------:R-:W-:Y:S01]  /*0300*/  ELECT P0, URZ, PT ;  /* 0x00000000003f782f */ /* 0x000fe20003800000 */
[----:B------:R-:W-:Y:S01]  /*0310*/  NOP ;  /* 0x0000000000007918 */ /* 0x000fe20000000000 */
[----:B------:R-:W-:Y:S01]  /*0320*/  ELECT P1, URZ, PT ;  /* 0x00000000003f782f */ /* 0x000fe20003820000 */
[----:B------:R-:W1:Y:S01]  /*0330*/  SHFL.IDX PT, R3, R0, RZ, 0x1f ;  /* 0x00001fff00037589 */ /* 0x000e6200000e0000 */
[----:B0-----:R-:W-:Y:S01]  /*0340*/  UMOV UR4, 0x20 ;  /* 0x0000002000047882 */ /* 0x001fe20000000000 */
[----:B------:R-:W-:Y:S01]  /*0350*/  UMOV UR11, 0x80 ;  /* 0x00000080000b7882 */ /* 0x000fe20000000000 */
[----:B------:R-:W-:Y:S01]  /*0360*/  NOP ;  /* 0x0000000000007918 */ /* 0x000fe20000000000 */
[----:B------:R-:W0:Y:S01]  /*0370*/  SHFL.IDX PT, R5, R5, RZ, 0x1f ;  /* 0x00001fff05057589 */ /* 0x000e2200000e0000 */
[C---:B------:R-:W-:Y:S01]  /*0380*/  VIADD R31, R7.reuse, 0xffffffff ;  /* 0xffffffff071f7836 */ /* 0x040fe20000000000 */
[----:B------:R-:W-:Y:S01]  /*0390*/  ULDC.64 UR48, c[0x0][0x208] ;  /* 0x0000820000307ab9 */ /* 0x000fe20000000a00 */
[----:B------:R-:W-:-:S03]  /*03a0*/  ISETP.NE.AND P2, PT, R7, RZ, PT ;  /* 0x000000ff0700720c */ /* 0x000fc60003f45270 */
[----:B------:R-:W-:Y:S02]  /*03b0*/  ISETP.GE.U32.AND P3, PT, R31, 0x2, PT ;  /* 0x000000021f00780c */ /* 0x000fe40003f66070 */
[----:B-----5:R-:W-:Y:S02]  /*03c0*/  ISETP.NE.OR P0, PT, R6, RZ, !P0 ;  /* 0x000000ff0600720c */ /* 0x020fe40004705670 */
[----:B-1----:R-:W-:Y:S02]  /*03d0*/  ISETP.NE.OR P1, PT, R3, RZ, !P1 ;  /* 0x000000ff0300720c */ /* 0x002fe40004f25670 */
[----:B------:R-:W-:Y:S02]  /*03e0*/  SHF.R.S32.HI R3, RZ, 0x1f, R2 ;  /* 0x0000001fff037819 */ /* 0x000fe40000011402 */
[----:B0-----:R-:W-:Y:S02]  /*03f0*/  R2UR UR43, R5 ;  /* 0x00000000052b72ca */ /* 0x001fe400000e0000 */
[----:B------:R-:W-:-:S05]  /*0400*/  LEA.HI R3, R3, R2, RZ, 0x2 ;  /* 0x0000000203037211 */ /* 0x000fca00078f10ff */
[----:B------:R-:W-:Y:S01]  /*0410*/  VOTEU.ALL UP0, P0 ;  /* 0x00000000003f7886 */ /* 0x000fe20000000000 */
[----:B------:R-:W-:Y:S01]  /*0420*/  LOP3.LUT R3, R3, 0xfffffffc, RZ, 0xc0, !PT ;  /* 0xfffffffc03037812 */ /* 0x000fe200078ec0ff */
[----:B------:R-:W-:-:S03]  /*0430*/  VOTEU.ALL UP1, P1 ;  /* 0x00000000003f7886 */ /* 0x000fc60000820000 */
[----:B------:R-:W0:Y:S01]  /*0440*/  @!UP0 S2UR UR7, SR_CgaCtaId ;  /* 0x00000000000789c3 */ /* 0x000e220000008800 */
[----:B------:R-:W-:Y:S01]  /*0450*/  @!UP0 UMOV UR6, 0x400 ;  /* 0x0000040000068882 */ /* 0x000fe20000000000 */
[----:B------:R-:W-:-:S04]  /*0460*/  @!UP0 UIADD3 UR4, -UR4, 0x100000, URZ ;  /* 0x0010000004048890 */ /* 0x000fc8000fffe13f */
[----:B------:R-:W-:Y:S02]  /*0470*/  @!UP0 USHF.L.U32 UR5, UR4, 0xb, URZ ;  /* 0x0000000b04058899 */ /* 0x000fe4000800063f */
[----:B------:R-:W-:Y:S01]  /*0480*/  @!UP0 USHF.L.U32 UR4, UR4, 0x1, URZ ;  /* 0x0000000104048899 */ /* 0x000fe2000800063f */
[----:B------:R-:W-:Y:S01]  /*0490*/  IMAD.IADD R14, R2, 0x1, -R3 ;  /* 0x00000001020e7824 */ /* 0x000fe200078e0a03 */
[----:B------:R-:W-:Y:S01]  /*04a0*/  @!UP1 UMOV UR9, 0x400 ;  /* 0x0000040000099882 */ /* 0x000fe20000000000 */
[----:B------:R-:W-:Y:S01]  /*04b0*/  VOTEU.ALL UP2, P1 ;  /* 0x00000000003f7886 */ /* 0x000fe20000840000 */
[----:B------:R-:W-:Y:S01]  /*04c0*/  VOTEU.ALL UP3, P1 ;  /* 0x00000000003f7886 */ /* 0x000fe20000860000 */
[----:B------:R-:W-:Y:S01]  /*04d0*/  VOTEU.ALL UP4, P1 ;  /* 0x00000000003f7886 */ /* 0x000fe20000880000 */
[----:B------:R-:W1:Y:S01]  /*04e0*/  @!UP1 S2UR UR10, SR_CgaCtaId ;  /* 0x00000000000a99c3 */ /* 0x000e620000008800 */
[----:B------:R-:W-:Y:S01]  /*04f0*/  VOTEU.ALL UP5, P1 ;  /* 0x00000000003f7886 */ /* 0x000fe200008a0000 */
[----:B------:R-:W-:-:S04]  /*0500*/  SHF.R.S32.HI R3, RZ, 0x1f, R4 ;  /* 0x0000001fff037819 */ /* 0x000fc80000011404 */
[----:B------:R-:W-:-:S04]  /*0510*/  LEA.HI R3, R3, R4, RZ, 0x7 ;  /* 0x0000000403037211 */ /* 0x000fc800078f38ff */
[----:B------:R-:W-:-:S05]  /*0520*/  LOP3.LUT R3, R3, 0xffffff80, RZ, 0xc0, !PT ;  /* 0xffffff8003037812 */ /* 0x000fca00078ec0ff */
[----:B------:R-:W-:Y:S01]  /*0530*/  IMAD.IADD R5, R4, 0x1, -R3 ;  /* 0x0000000104057824 */ /* 0x000fe200078e0a03 */
[----:B0-----:R-:W-:Y:S02]  /*0540*/  @!UP0 ULEA UR8, UR7, UR6, 0x18 ;  /* 0x0000000607088291 */ /* 0x001fe4000f8ec03f */
[----:B------:R-:W-:-:S04]  /*0550*/  @!UP1 UIADD3 UR6, -UR11, 0x100000, URZ ;  /* 0x001000000b069890 */ /* 0x000fc8000fffe13f */
[----:B------:R-:W-:Y:S02]  /*0560*/  @!UP1 USHF.L.U32 UR7, UR6, 0xb, URZ ;  /* 0x0000000b06079899 */ /* 0x000fe4000800063f */
[----:B------:R-:W-:Y:S01]  /*0570*/  @!UP1 USHF.L.U32 UR6, UR6, 0x1, URZ ;  /* 0x0000000106069899 */ /* 0x000fe2000800063f */
[----:B------:R-:W-:Y:S01]  /*0580*/  VOTEU.ALL UP0, P0 ;  /* 0x00000000003f7886 */ /* 0x000fe20000000000 */
[----:B-1----:R-:W-:Y:S01]  /*0590*/  @!UP1 ULEA UR9, UR10, UR9, 0x18 ;  /* 0x000000090a099291 */ /* 0x002fe2000f8ec03f */
[----:B------:R-:W-:Y:S02]  /*05a0*/  VOTEU.ALL UP1, P0 ;  /* 0x00000000003f7886 */ /* 0x000fe40000020000 */
[----:B------:R-:W-:Y:S01]  /*05b0*/  ULDC.64 UR10, c[0x0][0x598] ;  /* 0x00016600000a7ab9 */ /* 0x000fe20000000a00 */
[----:B------:R-:W-:Y:S01]  /*05c0*/  ISETP.NE.AND P0, PT, R14, 0x3, PT ;  /* 0x000000030e00780c */ /* 0x000fe20003f05270 */
[----:B------:R-:W0:Y:S02]  /*05d0*/  FENCE.VIEW.ASYNC.S ;  /* 0x00000000000073c6 */ /* 0x000e240000000000 */
[----:B0-----:R0:W2:Y:S01]  /*05e0*/  @!UP0 SYNCS.EXCH.64 URZ, [UR8+0x80], UR4 ;  /* 0x00008004083f85b2 */ /* 0x0010a20008000100 */
[----:B------:R-:W-:-:S02]  /*05f0*/  ISETP.NE.U32.AND P1, PT, RZ, UR10, PT ;  /* 0x0000000aff007c0c */ /* 0x000fc4000bf25070 */
[----:B------:R-:W-:Y:S02]  /*0600*/  ISETP.EQ.OR P0, PT, R14, RZ, !P0 ;  /* 0x000000ff0e00720c */ /* 0x000fe40004702670 */
[----:B------:R-:W-:Y:S02]  /*0610*/  ISETP.NE.AND.EX P1, PT, RZ, UR11, PT, P1 ;  /* 0x0000000bff007c0c */ /* 0x000fe4000bf25310 */
[----:B------:R-:W-:-:S04]  /*0620*/  ISETP.EQ.AND P0, PT, R7, RZ, P0 ;  /* 0x000000ff0700720c */ /* 0x000fc80000702270 */
[----:B------:R-:W-:-:S04]  /*0630*/  SEL R23, RZ, 0x1, !P0 ;  /* 0x00000001ff177807 */ /* 0x000fc80004000000 */
[----:B------:R-:W-:Y:S01]  /*0640*/  SEL R23, R23, 0x2, P3 ;  /* 0x0000000217177807 */ /* 0x000fe20001800000 */
[----:B------:R0:W2:Y:S01]  /*0650*/  @!UP1 SYNCS.EXCH.64 URZ, [UR8+0x88], UR4 ;  /* 0x00008804083f95b2 */ /* 0x0000a20008000100 */
[----:B------:R-:W-:Y:S01]  /*0660*/  NOP ;  /* 0x0000000000007918 */ /* 0x000fe20000000000 */
[----:B------:R0:W2:Y:S01]  /*0670*/  @!UP2 SYNCS.EXCH.64 URZ, [UR9+0x60], UR6 ;  /* 0x00006006093fa5b2 */ /* 0x0000a20008000100 */
[----:B------:R0:W2:Y:S01]  /*0680*/  @!UP3 SYNCS.EXCH.64 URZ, [UR9+0x68], UR6 ;  /* 0x00006806093fb5b2 */ /* 0x0000a20008000100 */
[----:B------:R0:W2:Y:S01]  /*0690*/  @!UP4 SYNCS.EXCH.64 URZ, [UR9+0x70], UR6 ;  /* 0x00007006093fc5b2 */ /* 0x0000a20008000100 */
[----:B------:R0:W2:Y:S01]  /*06a0*/  @!UP5 SYNCS.EXCH.64 URZ, [UR9+0x78], UR6 ;  /* 0x00007806093fd5b2 */ /* 0x0000a20008000100 */
[----:B------:R-:W-:Y:S01]  /*06b0*/  NOP ;  /* 0x0000000000007918 */ /* 0x000fe20000000000 */
[----:B--234-:R-:W-:Y:S06]  /*06c0*/  BAR.SYNC.DEFER_BLOCKING 0x0 ;  /* 0x0000000000007b1d */ /* 0x01cfec0000010000 */
[----:B0-----:R-:W-:Y:S05]  /*06d0*/  @!P1 BRA `(.L_x_3) ;  /* 0x00000000001c9947 */ /* 0x001fea0003800000 */
[----:B------:R-:W0:Y:S02]  /*06e0*/  LDC.64 R2, c[0x0][0x598] ;  /* 0x00016600ff027b82 */ /* 0x000e240000000a00 */
[----:B0-----:R-:W2:Y:S02]  /*06f0*/  LDG.E.64 R2, desc[UR48][R2.64] ;  /* 0x0000003002027981 */ /* 0x001ea4000c1e1b00 */
[----:B--2---:R-:W-:-:S04]  /*0700*/  ISETP.NE.U32.AND P0, PT, R2, RZ, PT ;  /* 0x000000ff0200720c */ /* 0x004fc80003f05070 */
[----:B------:R-:W-:-:S13]  /*0710*/  ISETP.NE.AND.EX P0, PT, R3, RZ, PT, P0 ;  /* 0x000000ff0300720c */ /* 0x000fda0003f05300 */
[----:B------:R-:W-:Y:S05]  /*0720*/  @!P0 BRA `(.L_x_3) ;  /* 0x0000000000088947 */ /* 0x000fea0003800000 */
[----:B------:R1:W5:Y:S01]  /*0730*/  LD.E R56, desc[UR48][R2.64] ;  /* 0x0000003002387980 */ /* 0x000362000c101900 */
[----:B------:R-:W-:Y:S05]  /*0740*/  BRA `(.L_x_4) ;  /* 0x0000000000247947 */ /* 0x000fea0003800000 */
.L_x_3:
[----:B------:R-:W-:Y:S02]  /*0750*/  ULDC.64 UR4, c[0x0][0x588] ;  /* 0x0001620000047ab9 */ /* 0x000fe40000000a00 */
[----:B------:R-:W-:-:S04]  /*0760*/  ISETP.NE.U32.AND P0, PT, RZ, UR4, PT ;  /* 0x00000004ff007c0c */ /* 0x000fc8000bf05070 */
[----:B------:R-:W-:-:S13]  /*0770*/  ISETP.NE.AND.EX P0, PT, RZ, UR5, PT, P0 ;  /* 0x00000005ff007c0c */ /* 0x000fda000bf05300 */
[----:B------:R-:W-:Y:S05]  /*0780*/  @!P0 BRA `(.L_x_5) ;  /* 0x00000000000c8947 */ /* 0x000fea0003800000 */
[----:B------:R-:W0:Y:S02]  /*0790*/  LDC.64 R56, c[0x0][0x588] ;  /* 0x00016200ff387b82 */ /* 0x000e240000000a00 */
[----:B0-----:R0:W5:Y:S01]  /*07a0*/  LDG.E R56, desc[UR48][R56.64] ;  /* 0x0000003038387981 */ /* 0x001162000c1e1900 */
[----:B------:R-:W-:Y:S05]  /*07b0*/  BRA `(.L_x_4) ;  /* 0x0000000000087947 */ /* 0x000fea0003800000 */
.L_x_5:
[----:B------:R-:W-:Y:S02]  /*07c0*/  ULDC UR4, c[0x0][0x580] ;  /* 0x0001600000047ab9 */ /* 0x000fe40000000800 */
[----:B------:R-:W-:-:S07]  /*07d0*/  IMAD.U32 R56, RZ, RZ, UR4 ;  /* 0x00000004ff387e24 */ /* 0x000fce000f8e00ff */
.L_x_4:
[----:B------:R-:W-:Y:S02]  /*07e0*/  ULDC.64 UR4, c[0x0][0x5a0] ;  /* 0x0001680000047ab9 */ /* 0x000fe40000000a00 */
[----:B------:R-:W-:-:S04]  /*07f0*/  ISETP.NE.U32.AND P0, PT, RZ, UR4, PT ;  /* 0x00000004ff007c0c */ /* 0x000fc8000bf05070 */
[----:B------:R-:W-:-:S13]  /*0800*/  ISETP.NE.AND.EX P0, PT, RZ, UR5, PT, P0 ;  /* 0x00000005ff007c0c */ /* 0x000fda000bf05300 */
[----:B------:R-:W-:Y:S05]  /*0810*/  @!P0 BRA `(.L_x_6) ;  /* 0x00000000001c8947 */ /* 0x000fea0003800000 */
[----:B-1----:R-:W1:Y:S02]  /*0820*/  LDC.64 R2, c[0x0][0x5a0] ;  /* 0x00016800ff027b82 */ /* 0x002e640000000a00 */
[----:B-1----:R-:W2:Y:S02]  /*0830*/  LDG.E.64 R2, desc[UR48][R2.64] ;  /* 0x0000003002027981 */ /* 0x002ea4000c1e1b00 */
[----:B--2---:R-:W-:-:S04]  /*0840*/  ISETP.NE.U32.AND P0, PT, R2, RZ, PT ;  /* 0x000000ff0200720c */ /* 0x004fc80003f05070 */
[----:B------:R-:W-:-:S13]  /*0850*/  ISETP.NE.AND.EX P0, PT, R3, RZ, PT, P0 ;  /* 0x000000ff0300720c */ /* 0x000fda0003f05300 */
[----:B------:R-:W-:Y:S05]  /*0860*/  @!P0 BRA `(.L_x_6) ;  /* 0x0000000000088947 */ /* 0x000fea0003800000 */
[----:B0-----:R2:W5:Y:S01]  /*0870*/  LD.E R57, desc[UR48][R2.64] ;  /* 0x0000003002397980 */ /* 0x001562000c101900 */
[----:B------:R-:W-:Y:S05]  /*0880*/  BRA `(.L_x_7) ;  /* 0x0000000000247947 */ /* 0x000fea0003800000 */
.L_x_6:
[----:B------:R-:W-:Y:S02]  /*0890*/  ULDC.64 UR4, c[0x0][0x590] ;  /* 0x0001640000047ab9 */ /* 0x000fe40000000a00 */
[----:B------:R-:W-:-:S04]  /*08a0*/  ISETP.NE.U32.AND P0, PT, RZ, UR4, PT ;  /* 0x00000004ff007c0c */ /* 0x000fc8000bf05070 */
[----:B------:R-:W-:-:S13]  /*08b0*/  ISETP.NE.AND.EX P0, PT, RZ, UR5, PT, P0 ;  /* 0x00000005ff007c0c */ /* 0x000fda000bf05300 */
[----:B------:R-:W-:Y:S05]  /*08c0*/  @!P0 BRA `(.L_x_8) ;  /* 0x00000000000c8947 */ /* 0x000fea0003800000 */
[----:B-1----:R-:W0:Y:S02]  /*08d0*/  LDC.64 R2, c[0x0][0x590] ;  /* 0x00016400ff027b82 */ /* 0x002e240000000a00 */
[----:B0-----:R0:W5:Y:S01]  /*08e0*/  LDG.E R57, desc[UR48][R2.64] ;  /* 0x0000003002397981 */ /* 0x001162000c1e1900 */
[----:B------:R-:W-:Y:S05]  /*08f0*/  BRA `(.L_x_7) ;  /* 0x0000000000087947 */ /* 0x000fea0003800000 */
.L_x_8:
[----:B------:R-:W-:Y:S02]  /*0900*/  ULDC UR4, c[0x0][0x584] ;  /* 0x0001610000047ab9 */ /* 0x000fe40000000800 */
[----:B0-----:R-:W-:-:S07]  /*0910*/  IMAD.U32 R57, RZ, RZ, UR4 ;  /* 0x00000004ff397e24 */ /* 0x001fce000f8e00ff */
.L_x_7:
[----:B012---:R-:W0:Y:S01]  /*0920*/  LDC R2, c[0x0][0x65c] ;  /* 0x00019700ff027b82 */ /* 0x007e220000000800 */
[----:B------:R-:W1:Y:S01]  /*0930*/  S2R R15, SR_CTAID.Y ;  /* 0x00000000000f7919 */ /* 0x000e620000002600 */
[----:B------:R-:W-:Y:S01]  /*0940*/  ULDC UR6, c[0x0][0x28c] ;  /* 0x0000a30000067ab9 */ /* 0x000fe20000000800 */
[----:B------:R-:W-:Y:S01]  /*0950*/  ISETP.NE.AND P0, PT, R7, 0x2, PT ;  /* 0x000000020700780c */ /* 0x000fe20003f05270 */
[----:B------:R-:W-:Y:S01]  /*0960*/  UIADD3 UR6, UR6, 0x7f, URZ ;  /* 0x0000007f06067890 */ /* 0x000fe2000fffe03f */
[----:B------:R-:W2:Y:S01]  /*0970*/  S2R R6, SR_CTAID.X ;  /* 0x0000000000067919 */ /* 0x000ea20000002500 */
[----:B------:R-:W-:Y:S01]  /*0980*/  UMOV UR36, URZ ;  /* 0x0000003f00247c82 */ /* 0x000fe20008000000 */
[----:B------:R-:W-:Y:S01]  /*0990*/  UMOV UR38, URZ ;  /* 0x0000003f00267c82 */ /* 0x000fe20008000000 */
[----:B------:R-:W-:Y:S01]  /*09a0*/  USHF.R.S32.HI UR7, URZ, 0x1f, UR6 ;  /* 0x0000001f3f077899 */ /* 0x000fe20008011406 */
[----:B------:R-:W-:-:S03]  /*09b0*/  ULDC.64 UR8, c[0x0][0x650] ;  /* 0x0001940000087ab9 */ /* 0x000fc60000000a00 */
[----:B------:R-:W-:-:S04]  /*09c0*/  ULEA.HI UR7, UR7, UR6, URZ, 0x7 ;  /* 0x0000000607077291 */ /* 0x000fc8000f8f383f */
[----:B------:R-:W-:Y:S01]  /*09d0*/  USHF.R.S32.HI UR37, URZ, 0x7, UR7 ;  /* 0x000000073f257899 */ /* 0x000fe20008011407 */
[----:B0-----:R-:W-:-:S13]  /*09e0*/  ISETP.NE.AND P1, PT, R2, 0x1, PT ;  /* 0x000000010200780c */ /* 0x001fda0003f25270 */
[----:B------:R-:W2:Y:S01]  /*09f0*/  @P1 LDC R17, c[0x0][0x10] ;  /* 0x00000400ff111b82 */ /* 0x000ea20000000800 */
[----:B-1----:R-:W-:Y:S02]  /*0a00*/  @P1 IMAD.MOV.U32 R8, RZ, RZ, R15 ;  /* 0x000000ffff081224 */ /* 0x002fe400078e000f */
[----:B------:R-:W-:Y:S02]  /*0a10*/  @P1 IMAD.MOV.U32 R9, RZ, RZ, RZ ;  /* 0x000000ffff091224 */ /* 0x000fe400078e00ff */
[----:B------:R-:W-:-:S03]  /*0a20*/  @P1 IMAD.MOV.U32 R7, RZ, RZ, RZ ;  /* 0x000000ffff071224 */ /* 0x000fc600078e00ff */
[----:B------:R-:W0:Y:S01]  /*0a30*/  @!P1 LDC R3, c[0x0][0xc] ;  /* 0x00000300ff039b82 */ /* 0x000e220000000800 */
[----:B------:R-:W-:Y:S01]  /*0a40*/  ULDC UR4, c[0x0][0xc] ;  /* 0x0000030000047ab9 */ /* 0x000fe20000000800 */
[----:B------:R-:W-:Y:S02]  /*0a50*/  ULDC UR5, c[0x0][0x10] ;  /* 0x0000040000057ab9 */ /* 0x000fe40000000800 */
[----:B------:R-:W-:-:S04]  /*0a60*/  UIMAD.WIDE.U32 UR4, UR4, UR5, URZ ;  /* 0x00000005040472a5 */ /* 0x000fc8000f8e003f */
[----:B------:R-:W1:Y:S01]  /*0a70*/  LDC R0, c[0x0][0x14] ;  /* 0x00000500ff007b82 */ /* 0x000e620000000800 */
[----:B--2---:R-:W-:-:S04]  /*0a80*/  @P1 IMAD.WIDE.U32 R16, R6, R17, R8 ;  /* 0x0000001106101225 */ /* 0x004fc800078e0008 */
[----:B------:R-:W-:Y:S02]  /*0a90*/  @P1 IMAD.IADD R17, R17, 0x1, R7 ;  /* 0x0000000111111824 */ /* 0x000fe400078e0207 */
[----:B------:R-:W-:Y:S02]  /*0aa0*/  IMAD.MOV.U32 R7, RZ, RZ, RZ ;  /* 0x000000ffff077224 */ /* 0x000fe400078e00ff */
[----:B0-----:R-:W-:-:S04]  /*0ab0*/  @!P1 IMAD.WIDE.U32 R8, R3, R15, R6 ;  /* 0x0000000f03089225 */ /* 0x001fc800078e0006 */
[----:B------:R-:W-:Y:S02]  /*0ac0*/  @!P1 IMAD.MOV.U32 R16, RZ, RZ, R8 ;  /* 0x000000ffff109224 */ /* 0x000fe400078e0008 */
[----:B-1----:R-:W-:-:S04]  /*0ad0*/  IMAD.WIDE.U32 R10, R0, UR4, RZ ;  /* 0x00000004000a7c25 */ /* 0x002fc8000f8e00ff */
[----:B------:R-:W-:Y:S01]  /*0ae0*/  IMAD R3, R0, UR5, RZ ;  /* 0x0000000500037c24 */ /* 0x000fe2000f8e02ff */
[----:B------:R0:W-:Y:S01]  /*0af0*/  STL.64 [R1], R10 ;  /* 0x0000000a01007387 */ /* 0x0001e20000100a00 */
[----:B------:R-:W-:Y:S02]  /*0b00*/  @!P1 IMAD.MOV.U32 R17, RZ, RZ, R9 ;  /* 0x000000ffff119224 */ /* 0x000fe400078e0009 */
[----:B------:R-:W-:Y:S01]  /*0b10*/  IMAD.IADD R0, R11, 0x1, R3 ;  /* 0x000000010b007824 */ /* 0x000fe200078e0203 */
[----:B------:R-:W-:Y:S06]  /*0b20*/  @P0 BRA `(.L_x_9) ;  /* 0x0000000000200947 */ /* 0x000fec0003800000 */
[----:B------:R-:W-:Y:S01]  /*0b30*/  UISETP.GE.U32.AND UP0, UPT, UR37, 0x5, UPT ;  /* 0x000000052500788c */ /* 0x000fe2000bf06070 */
[----:B------:R-:W-:Y:S01]  /*0b40*/  IADD3 R16, P0, R16, R10, RZ ;  /* 0x0000000a10107210 */ /* 0x000fe20007f1e0ff */
[----:B------:R-:W-:Y:S01]  /*0b50*/  UIMAD.WIDE.U32 UR4, UR37, -0x33333333, URZ ;  /* 0xcccccccd250478a5 */ /* 0x000fe2000f8e003f */
[----:B------:R-:W-:-:S03]  /*0b60*/  UMOV UR38, URZ ;  /* 0x0000003f00267c82 */ /* 0x000fc60008000000 */
[----:B------:R-:W-:Y:S01]  /*0b70*/  USHF.R.U32.HI UR4, URZ, 0x2, UR5 ;  /* 0x000000023f047899 */ /* 0x000fe20008011605 */
[----:B------:R-:W-:-:S03]  /*0b80*/  IMAD.X R17, R0, 0x1, R17, P0 ;  /* 0x0000000100117824 */ /* 0x000fc600000e0611 */
[----:B------:R-:W-:Y:S02]  /*0b90*/  UIMAD UR36, UR4, -0x5, UR37 ;  /* 0xfffffffb042478a4 */ /* 0x000fe4000f8e0225 */
[----:B------:R-:W-:-:S12]  /*0ba0*/  @UP0 ULOP3.LUT UR38, UR4, 0x1, URZ, 0xc0, !UPT ;  /* 0x0000000104260892 */ /* 0x000fd8000f8ec03f */
.L_x_9:
[----:B------:R-:W-:Y:S01]  /*0bb0*/  ISETP.GE.U32.AND P0, PT, R16, UR8, PT ;  /* 0x0000000810007c0c */ /* 0x000fe2000bf06070 */
[----:B------:R-:W-:Y:S01]  /*0bc0*/  IMAD.MOV.U32 R22, RZ, RZ, -0x1 ;  /* 0xffffffffff167424 */ /* 0x000fe200078e00ff */
[----:B------:R-:W-:Y:S01]  /*0bd0*/  PRMT R3, RZ, 0x7610, R3 ;  /* 0x00007610ff037816 */ /* 0x000fe20000000003 */
[----:B------:R-:W-:Y:S01]  /*0be0*/  IMAD.MOV.U32 R18, RZ, RZ, -0x1 ;  /* 0xffffffffff127424 */ /* 0x000fe200078e00ff */
[----:B------:R-:W-:Y:S01]  /*0bf0*/  ISETP.GE.U32.AND.EX P0, PT, R17, UR9, PT, P0 ;  /* 0x0000000911007c0c */ /* 0x000fe2000bf06100 */
[----:B------:R-:W-:-:S12]  /*0c00*/  IMAD.MOV.U32 R19, RZ, RZ, -0x1 ;  /* 0xffffffffff137424 */ /* 0x000fd800078e00ff */
[----:B------:R-:W-:Y:S05]  /*0c10*/  @P0 BRA `(.L_x_10) ;  /* 0x0000000400580947 */ /* 0x000fea0003800000 */
[----:B------:R-:W1:Y:S01]  /*0c20*/  LDC.64 R20, c[0x0][0x628] ;  /* 0x00018a00ff147b82 */ /* 0x000e620000000a00 */
[----:B------:R-:W-:Y:S02]  /*0c30*/  IMAD.MOV.U32 R8, RZ, RZ, R16 ;  /* 0x000000ffff087224 */ /* 0x000fe400078e0010 */
[----:B------:R-:W-:-:S05]  /*0c40*/  IMAD.MOV.U32 R9, RZ, RZ, R17 ;  /* 0x000000ffff097224 */ /* 0x000fca00078e0011 */
[----:B------:R-:W2:Y:S08]  /*0c50*/  LDC R18, c[0x0][0x630] ;  /* 0x00018c00ff127b82 */ /* 0x000eb00000000800 */
[----:B------:R-:W3:Y:S01]  /*0c60*/  LDC.64 R24, c[0x0][0x620] ;  /* 0x00018800ff187b82 */ /* 0x000ee20000000a00 */
[----:B-1----:R-:W-:-:S04]  /*0c70*/  ISETP.NE.U32.AND P0, PT, R20, RZ, PT ;  /* 0x000000ff1400720c */ /* 0x002fc80003f05070 */
[----:B------:R-:W-:-:S13]  /*0c80*/  ISETP.NE.AND.EX P0, PT, R21, RZ, PT, P0 ;  /* 0x000000ff1500720c */ /* 0x000fda0003f05300 */
[----:B--23--:R-:W-:Y:S05]  /*0c90*/  @!P0 BRA `(.L_x_11) ;  /* 0x0000000000288947 */ /* 0x00cfea0003800000 */
[----:B------:R-:W1:Y:S02]  /*0ca0*/  LDC R3, c[0x0][0x634] ;  /* 0x00018d00ff037b82 */ /* 0x000e640000000800 */
[----:B-1----:R-:W-:-:S05]  /*0cb0*/  IADD3 R3, P0, R16, R3, RZ ;  /* 0x0000000310037210 */ /* 0x002fca0007f1e0ff */
[----:B------:R-:W-:-:S04]  /*0cc0*/  IMAD.X R19, RZ, RZ, R17, P0 ;  /* 0x000000ffff137224 */ /* 0x000fc800000e0611 */
[----:B------:R-:W-:-:S04]  /*0cd0*/  IMAD.WIDE.U32 R8, R19, R20, RZ ;  /* 0x0000001413087225 */ /* 0x000fc800078e00ff */
[----:B0-----:R-:W-:-:S04]  /*0ce0*/  IMAD.WIDE.U32 R10, P0, R3, R21, R8 ;  /* 0x00000015030a7225 */ /* 0x001fc80007800008 */
[----:B------:R-:W-:-:S04]  /*0cf0*/  IMAD.WIDE.U32 R8, R3, R20, RZ ;  /* 0x0000001403087225 */ /* 0x000fc800078e00ff */
[----:B------:R-:W-:Y:S01]  /*0d00*/  IMAD.X R13, RZ, RZ, RZ, P0 ;  /* 0x000000ffff0d7224 */ /* 0x000fe200000e06ff */
[----:B------:R-:W-:Y:S01]  /*0d10*/  IADD3 RZ, P0, R9, R10, RZ ;  /* 0x0000000a09ff7210 */ /* 0x000fe20007f1e0ff */
[----:B------:R-:W-:-:S04]  /*0d20*/  IMAD.MOV.U32 R12, RZ, RZ, R11 ;  /* 0x000000ffff0c7224 */ /* 0x000fc800078e000b */
[----:B------:R-:W-:-:S08]  /*0d30*/  IMAD.WIDE.U32.X R8, R19, R21, R12, P0 ;  /* 0x0000001513087225 */ /* 0x000fd000000e040c */
.L_x_11:
[-CC-:B------:R-:W-:Y:S01]  /*0d40*/  SHF.R.U64 R30, R8, R18.reuse, R9.reuse ;  /* 0x00000012081e7219 */ /* 0x180fe20000001209 */
[----:B------:R-:W1:Y:S01]  /*0d50*/  LDC R12, c[0x0][0x618] ;  /* 0x00018600ff0c7b82 */ /* 0x000e620000000800 */
[----:B------:R-:W-:Y:S01]  /*0d60*/  SHF.R.U32.HI R7, RZ, R18, R9 ;  /* 0x00000012ff077219 */ /* 0x000fe20000011609 */
[----:B------:R-:W-:Y:S01]  /*0d70*/  ULDC UR4, c[0x0][0x150] ;  /* 0x0000540000047ab9 */ /* 0x000fe20000000800 */
[----:B0-----:R-:W-:Y:S02]  /*0d80*/  IADD3 R11, P0, RZ, -R30, RZ ;  /* 0x8000001eff0b7210 */ /* 0x001fe40007f1e0ff */
[----:B------:R-:W-:-:S03]  /*0d90*/  I2FP.F32.U32 R3, R6 ;  /* 0x0000000600037245 */ /* 0x000fc60000201000 */
[----:B------:R-:W0:Y:S01]  /*0da0*/  LDC.64 R26, c[0x0][0x640] ;  /* 0x00019000ff1a7b82 */ /* 0x000e220000000a00 */
[----:B------:R-:W-:Y:S02]  /*0db0*/  IMAD.X R13, RZ, RZ, ~R7, P0 ;  /* 0x000000ffff0d7224 */ /* 0x000fe400000e0e07 */
[----:B------:R-:W-:Y:S01]  /*0dc0*/  FMUL R3, R3, UR4 ;  /* 0x0000000403037c20 */ /* 0x000fe20008400000 */
[----:B------:R-:W-:Y:S01]  /*0dd0*/  IMAD.WIDE.U32 R8, R11, R24, R16 ;  /* 0x000000180b087225 */ /* 0x000fe200078e0010 */
[----:B------:R-:W-:-:S03]  /*0de0*/  ULDC UR4, c[0x0][0x154] ;  /* 0x0000550000047ab9 */ /* 0x000fc60000000800 */
[----:B------:R-:W-:Y:S01]  /*0df0*/  IMAD R10, R13, R24, RZ ;  /* 0x000000180d0a7224 */ /* 0x000fe200078e02ff */
[----:B------:R-:W2:Y:S01]  /*0e00*/  LDC R7, c[0x0][0x144] ;  /* 0x00005100ff077b82 */ /* 0x000ea20000000800 */
[----:B------:R-:W3:Y:S02]  /*0e10*/  F2I.U32.TRUNC.NTZ R3, R3 ;  /* 0x0000000300037305 */ /* 0x000ee4000020f000 */
[----:B------:R-:W-:-:S04]  /*0e20*/  IMAD R11, R11, R25, R10 ;  /* 0x000000190b0b7224 */ /* 0x000fc800078e020a */
[----:B------:R-:W-:Y:S01]  /*0e30*/  IMAD.IADD R9, R9, 0x1, R11 ;  /* 0x0000000109097824 */ /* 0x000fe200078e020b */
[----:B------:R-:W4:Y:S01]  /*0e40*/  LDC R18, c[0x0][0x608] ;  /* 0x00018200ff127b82 */ /* 0x000f220000000800 */
[----:B------:R-:W-:-:S03]  /*0e50*/  IMAD.MOV.U32 R11, RZ, RZ, -0x1 ;  /* 0xffffffffff0b7424 */ /* 0x000fc600078e00ff */
[-C--:B-1----:R-:W-:Y:S02]  /*0e60*/  SHF.R.U64 R22, R8, R12.reuse, R9 ;  /* 0x0000000c08167219 */ /* 0x082fe40000001209 */
[----:B------:R-:W-:Y:S02]  /*0e70*/  I2FP.F32.U32 R8, R15 ;  /* 0x0000000f00087245 */ /* 0x000fe40000201000 */
[----:B------:R-:W1:Y:S01]  /*0e80*/  LDC R24, c[0x0][0x658] ;  /* 0x00019600ff187b82 */ /* 0x000e620000000800 */
[----:B0-----:R-:W-:Y:S01]  /*0e90*/  ISETP.NE.U32.AND P0, PT, R26, RZ, PT ;  /* 0x000000ff1a00720c */ /* 0x001fe20003f05070 */
[----:B---3--:R-:W-:Y:S01]  /*0ea0*/  IMAD.MOV R10, RZ, RZ, -R3 ;  /* 0x000000ffff0a7224 */ /* 0x008fe200078e0a03 */
[----:B------:R-:W-:Y:S01]  /*0eb0*/  SHF.R.U32.HI R9, RZ, R12, R9 ;  /* 0x0000000cff097219 */ /* 0x000fe20000011609 */
[----:B------:R-:W-:Y:S01]  /*0ec0*/  FMUL R8, R8, UR4 ;  /* 0x0000000408087c20 */ /* 0x000fe20008400000 */
[----:B------:R-:W-:-:S03]  /*0ed0*/  ISETP.NE.AND.EX P0, PT, R27, RZ, PT, P0 ;  /* 0x000000ff1b00720c */ /* 0x000fc60003f05300 */
[----:B------:R-:W0:Y:S01]  /*0ee0*/  LDC R20, c[0x0][0x148] ;  /* 0x00005200ff147b82 */ /* 0x000e220000000800 */
[----:B--2---:R-:W-:-:S07]  /*0ef0*/  IMAD R3, R7, R10, R6 ;  /* 0x0000000a07037224 */ /* 0x004fce00078e0206 */
[----:B------:R-:W2:Y:S01]  /*0f00*/  LDC R21, c[0x0][0x600] ;  /* 0x00018000ff157b82 */ /* 0x000ea20000000800 */
[-CC-:B----4-:R-:W-:Y:S02]  /*0f10*/  SHF.R.U64 R32, R22, R18.reuse, R9.reuse ;  /* 0x0000001216207219 */ /* 0x190fe40000001209 */
[----:B------:R-:W-:Y:S01]  /*0f20*/  SHF.R.U32.HI R7, RZ, R18, R9 ;  /* 0x00000012ff077219 */ /* 0x000fe20000011609 */
[----:B------:R-:W-:Y:S01]  /*0f30*/  IMAD.MOV.U32 R9, RZ, RZ, 0x1 ;  /* 0x00000001ff097424 */ /* 0x000fe200078e00ff */
[----:B------:R3:W4:Y:S03]  /*0f40*/  F2I.U32.TRUNC.NTZ R18, R8 ;  /* 0x0000000800127305 */ /* 0x000726000020f000 */
[----:B------:R-:W0:Y:S01]  /*0f50*/  LDC R25, c[0x0][0x648] ;  /* 0x00019200ff197b82 */ /* 0x000e220000000800 */
[-C--:B-1----:R-:W-:Y:S02]  /*0f60*/  SHF.L.U32 R6, R11, R24.reuse, RZ ;  /* 0x000000180b067219 */ /* 0x082fe400000006ff */
[----:B------:R-:W-:-:S02]  /*0f70*/  SHF.R.U64 R34, R32, R24, R7 ;  /* 0x0000001820227219 */ /* 0x000fc40000001207 */
[----:B------:R-:W-:Y:S02]  /*0f80*/  LOP3.LUT R13, RZ, R6, RZ, 0x33, !PT ;  /* 0x00000006ff0d7212 */ /* 0x000fe400078e33ff */
[-C--:B------:R-:W-:Y:S01]  /*0f90*/  SHF.R.U32.HI R7, RZ, R24.reuse, R7 ;  /* 0x00000018ff077219 */ /* 0x080fe20000011607 */
[----:B------:R-:W1:Y:S01]  /*0fa0*/  LDC R29, c[0x0][0x638] ;  /* 0x00018e00ff1d7b82 */ /* 0x000e620000000800 */
[----:B------:R-:W-:Y:S01]  /*0fb0*/  SHF.L.U32 R12, R9, R24, RZ ;  /* 0x00000018090c7219 */ /* 0x000fe200000006ff */
[----:B------:R-:W-:-:S06]  /*0fc0*/  IMAD.MOV.U32 R6, RZ, RZ, R34 ;  /* 0x000000ffff067224 */ /* 0x000fcc00078e0022 */
[----:B------:R-:W0:Y:S01]  /*0fd0*/  LDC R28, c[0x0][0x610] ;  /* 0x00018400ff1c7b82 */ /* 0x000e220000000800 */
[----:B---34-:R-:W-:Y:S05]  /*0fe0*/  @!P0 BRA `(.L_x_12) ;  /* 0x0000000000288947 */ /* 0x018fea0003800000 */
[----:B------:R-:W3:Y:S02]  /*0ff0*/  LDC R11, c[0x0][0x64c] ;  /* 0x00019300ff0b7b82 */ /* 0x000ee40000000800 */
[----:B---3--:R-:W-:-:S05]  /*1000*/  IADD3 R11, P0, R34, R11, RZ ;  /* 0x0000000b220b7210 */ /* 0x008fca0007f1e0ff */
[----:B------:R-:W-:-:S04]  /*1010*/  IMAD.X R19, RZ, RZ, R7, P0 ;  /* 0x000000ffff137224 */ /* 0x000fc800000e0607 */
[----:B------:R-:W-:-:S04]  /*1020*/  IMAD.WIDE.U32 R6, R19, R26, RZ ;  /* 0x0000001a13067225 */ /* 0x000fc800078e00ff */
[----:B------:R-:W-:-:S04]  /*1030*/  IMAD.WIDE.U32 R8, P0, R11, R27, R6 ;  /* 0x0000001b0b087225 */ /* 0x000fc80007800006 */
[----:B------:R-:W-:-:S04]  /*1040*/  IMAD.WIDE.U32 R6, R11, R26, RZ ;  /* 0x0000001a0b067225 */ /* 0x000fc800078e00ff */
[----:B------:R-:W-:Y:S01]  /*1050*/  IMAD.X R11, RZ, RZ, RZ, P0 ;  /* 0x000000ffff0b7224 */ /* 0x000fe200000e06ff */
[----:B------:R-:W-:Y:S01]  /*1060*/  IADD3 RZ, P0, R7, R8, RZ ;  /* 0x0000000807ff7210 */ /* 0x000fe20007f1e0ff */
[----:B------:R-:W-:-:S04]  /*1070*/  IMAD.MOV.U32 R10, RZ, RZ, R9 ;  /* 0x000000ffff0a7224 */ /* 0x000fc800078e0009 */
[----:B------:R-:W-:-:S08]  /*1080*/  IMAD.WIDE.U32.X R6, R19, R27, R10, P0 ;  /* 0x0000001b13067225 */ /* 0x000fd000000e040a */
.L_x_12:
[----:B0-----:R-:W-:Y:S01]  /*1090*/  SHF.R.U64 R6, R6, R25, R7 ;  /* 0x0000001906067219 */ /* 0x001fe20000001207 */
[----:B--2---:R-:W-:Y:S01]  /*10a0*/  VIADD R7, R21, 0xffffffff ;  /* 0xffffffff15077836 */ /* 0x004fe20000000000 */
[----:B------:R-:W-:Y:S01]  /*10b0*/  LOP3.LUT R13, R32, R13, RZ, 0xc0, !PT ;  /* 0x0000000d200d7212 */ /* 0x000fe200078ec0ff */
[----:B------:R-:W-:Y:S02]  /*10c0*/  IMAD.MOV R18, RZ, RZ, -R18 ;  /* 0x000000ffff127224 */ /* 0x000fe400078e0a12 */
[----:B------:R-:W-:Y:S01]  /*10d0*/  IMAD.MOV R8, RZ, RZ, -R6 ;  /* 0x000000ffff087224 */ /* 0x000fe200078e0a06 */
[----:B------:R-:W-:Y:S01]  /*10e0*/  LOP3.LUT R7, R22, R7, RZ, 0xc0, !PT ;  /* 0x0000000716077212 */ /* 0x000fe200078ec0ff */
[----:B------:R-:W-:Y:S02]  /*10f0*/  IMAD R12, R12, R6, R13 ;  /* 0x000000060c0c7224 */ /* 0x000fe400078e020d */
[----:B------:R-:W-:Y:S02]  /*1100*/  @P1 IMAD R3, R20, R18, R15 ;  /* 0x0000001214031224 */ /* 0x000fe400078e020f */
[----:B-1----:R-:W-:-:S02]  /*1110*/  IMAD R6, R8, R29, R34 ;  /* 0x0000001d08067224 */ /* 0x002fc400078e0222 */
[----:B------:R-:W-:Y:S02]  /*1120*/  IMAD R22, R12, R28, R3 ;  /* 0x0000001c0c167224 */ /* 0x000fe400078e0203 */
[----:B------:R-:W-:Y:S02]  /*1130*/  IMAD R7, R6, R21, R7 ;  /* 0x0000001506077224 */ /* 0x000fe400078e0207 */
[----:B------:R-:W-:Y:S02]  /*1140*/  IMAD.MOV.U32 R3, RZ, RZ, 0x1 ;  /* 0x00000001ff037424 */ /* 0x000fe400078e00ff */
[----:B------:R-:W-:Y:S01]  /*1150*/  IMAD.MOV.U32 R19, RZ, RZ, R30 ;  /* 0x000000ffff137224 */ /* 0x000fe200078e001e */
[----:B------:R-:W-:Y:S02]  /*1160*/  SEL R18, R7, R22, !P1 ;  /* 0x0000001607127207 */ /* 0x000fe40004800000 */
[----:B------:R-:W-:-:S07]  /*1170*/  SEL R22, R22, R7, !P1 ;  /* 0x0000000716167207 */ /* 0x000fce0004800000 */
.L_x_10:
[----:B------:R-:W-:Y:S05]  /*1180*/  @!P2 BRA `(.L_x_13) ;  /* 0x0000003c0004a947 */ /* 0x000fea0003800000 */
[----:B------:R-:W-:-:S13]  /*1190*/  ISETP.GT.U32.AND P0, PT, R31, 0x1, PT ;  /* 0x000000011f00780c */ /* 0x000fda0003f04070 */
[----:B------:R-:W-:Y:S05]  /*11a0*/  @P0 EXIT ;  /* 0x000000000000094d */ /* 0x000fea0003800000 */
.L_x_14:
[----:B------:R-:W-:-:S08]  /*11b0*/  NOP ;  /* 0x0000000000007918 */ /* 0x000fd00000000000 */
[----:B------:R-:W1:Y:S02]  /*11c0*/  USETMAXREG.TRY_ALLOC.CTAPOOL UP0, 0xe8 ;  /* 0x000000e8000079c8 */ /* 0x000e640008000600 */
[----:B-1----:R-:W-:-:S13]  /*11d0*/  PLOP3.LUT P0, PT, PT, PT, UP0, 0x80, 0x0 ;  /* 0x000000000000781c */ /* 0x002fda0003f0f008 */
[----:B------:R-:W-:Y:S05]  /*11e0*/  @!P0 BRA `(.L_x_14) ;  /* 0xfffffffc00f08947 */ /* 0x000fea000383ffff */
[----:B------:R-:W-:-:S13]  /*11f0*/  LOP3.LUT P0, RZ, R3, 0xff, RZ, 0xc0, !PT ;  /* 0x000000ff03ff7812 */ /* 0x000fda000780c0ff */
[----:B------:R-:W-:Y:S05]  /*1200*/  @!P0 EXIT ;  /* 0x000000000000894d */ /* 0x000fea0003800000 */
[----:B------:R-:W2:Y:S01]  /*1210*/  LDL.64 R8, [R1] ;  /* 0x0000000001087983 */ /* 0x000ea20000100a00 */
[----:B------:R-:W-:Y:S01]  /*1220*/  SHF.R.S32.HI R4, RZ, 0x1f, R5 ;  /* 0x0000001fff047819 */ /* 0x000fe20000011405 */
[----:B------:R-:W1:Y:S01]  /*1230*/  S2UR UR4, SR_CgaCtaId ;  /* 0x00000000000479c3 */ /* 0x000e620000008800 */
[----:B------:R-:W-:Y:S01]  /*1240*/  UMOV UR40, 0x400 ;  /* 0x0000040000287882 */ /* 0x000fe20000000000 */
[----:B------:R-:W-:Y:S01]  /*1250*/  UISETP.LT.AND UP0, UPT, UR37, 0x1, UPT ;  /* 0x000000012500788c */ /* 0x000fe2000bf01270 */
[CC--:B------:R-:W-:Y:S01]  /*1260*/  LEA.HI R3, R4.reuse, R5.reuse, RZ, 0x2 ;  /* 0x0000000504037211 */ /* 0x0c0fe200078f10ff */
[----:B------:R-:W-:Y:S01]  /*1270*/  UIADD3 UR5, UR43, -0x1, URZ ;  /* 0xffffffff2b057890 */ /* 0x000fe2000fffe03f */
[----:B------:R-:W-:Y:S01]  /*1280*/  LEA.HI R4, R4, R5, RZ, 0x5 ;  /* 0x0000000504047211 */ /* 0x000fe200078f28ff */
[----:B------:R-:W-:Y:S01]  /*1290*/  USEL UR42, UR37, 0x1, UP0 ;  /* 0x00000001252a7887 */ /* 0x000fe20008000000 */
[--C-:B------:R-:W-:Y:S01]  /*12a0*/  SHF.R.S32.HI R58, RZ, 0x2, R3.reuse ;  /* 0x00000002ff3a7819 */ /* 0x100fe20000011403 */
[----:B------:R-:W3:Y:S01]  /*12b0*/  LDC R64, c[0x0][0x658] ;  /* 0x00019600ff407b82 */ /* 0x000ee20000000800 */
[----:B------:R-:W-:Y:S01]  /*12c0*/  SHF.R.S32.HI R7, RZ, 0x1f, R3 ;  /* 0x0000001fff077819 */ /* 0x000fe20000011403 */
[----:B------:R-:W-:Y:S01]  /*12d0*/  UISETP.NE.AND UP0, UPT, UR5, URZ, UPT ;  /* 0x0000003f0500728c */ /* 0x000fe2000bf05270 */
[----:B------:R-:W-:Y:S01]  /*12e0*/  LOP3.LUT R6, R3, 0xfffffffc, RZ, 0xc0, !PT ;  /* 0xfffffffc03067812 */ /* 0x000fe200078ec0ff */
[----:B------:R-:W-:Y:S01]  /*12f0*/  ULDC UR8, c[0x0][0x284] ;  /* 0x0000a10000087ab9 */ /* 0x000fe20000000800 */
[----:B------:R-:W-:Y:S01]  /*1300*/  LEA.HI R7, R7, R58, RZ, 0x3 ;  /* 0x0000003a07077211 */ /* 0x000fe200078f18ff */
[----:B------:R-:W-:Y:S01]  /*1310*/  USEL UR7, URZ, 0x1, UP0 ;  /* 0x000000013f077887 */ /* 0x000fe20008000000 */
[----:B------:R-:W-:Y:S01]  /*1320*/  SHF.R.S32.HI R3, RZ, 0x5, R4 ;  /* 0x00000005ff037819 */ /* 0x000fe20000011404 */
[----:B------:R-:W4:Y:S01]  /*1330*/  LDC.64 R62, c[0x0][0x5c8] ;  /* 0x00017200ff3e7b82 */ /* 0x000f220000000a00 */
[----:B------:R-:W-:Y:S01]  /*1340*/  LOP3.LUT R7, R7, 0xfffffff8, RZ, 0xc0, !PT ;  /* 0xfffffff807077812 */ /* 0x000fe200078ec0ff */
[----:B------:R-:W-:Y:S01]  /*1350*/  IMAD.IADD R6, R5, 0x1, -R6 ;  /* 0x0000000105067824 */ /* 0x000fe200078e0a06 */
[----:B------:R-:W-:Y:S01]  /*1360*/  LOP3.LUT R74, R23, 0x1, RZ, 0xfc, !PT ;  /* 0x00000001174a7812 */ /* 0x000fe200078efcff */
[----:B------:R-:W-:Y:S01]  /*1370*/  IMAD.MOV.U32 R5, RZ, RZ, 0x1 ;  /* 0x00000001ff057424 */ /* 0x000fe200078e00ff */
[----:B------:R-:W-:Y:S01]  /*1380*/  USHF.L.U32 UR39, UR37, 0x1, URZ ;  /* 0x0000000125277899 */ /* 0x000fe2000800063f */
[----:B------:R-:W-:Y:S01]  /*1390*/  IMAD.IADD R58, R58, 0x1, -R7 ;  /* 0x000000013a3a7824 */ /* 0x000fe200078e0a07 */
[----:B------:R-:W-:Y:S01]  /*13a0*/  UIADD3 UR42, -UR42, UR37, URZ ;  /* 0x000000252a2a7290 */ /* 0x000fe2000fffe13f */
[----:B------:R-:W0:Y:S01]  /*13b0*/  LDC R65, c[0x0][0x288] ;  /* 0x0000a200ff417b82 */ /* 0x000e220000000800 */
[----:B-1----:R-:W-:Y:S01]  /*13c0*/  ULEA UR40, UR4, UR40, 0x18 ;  /* 0x0000002804287291 */ /* 0x002fe2000f8ec03f */
[C-C-:B------:R-:W-:Y:S01]  /*13d0*/  IMAD R69, R3.reuse, -0x10, -R58.reuse ;  /* 0xfffffff003457824 */ /* 0x140fe200078e0a3a */
[--C-:B------:R-:W-:Y:S01]  /*13e0*/  SHF.R.S32.HI R59, RZ, 0x1f, R58.reuse ;  /* 0x0000001fff3b7819 */ /* 0x100fe2000001143a */
[----:B------:R-:W-:Y:S01]  /*13f0*/  USHF.L.U32 UR4, UR5, 0x3, URZ ;  /* 0x0000000305047899 */ /* 0x000fe2000800063f */
[----:B------:R-:W-:Y:S01]  /*1400*/  IMAD.SHL.U32 R60, R6, 0x2, RZ ;  /* 0x00000002063c7824 */ /* 0x000fe200078e00ff */
[----:B------:R-:W-:Y:S01]  /*1410*/  UIADD3 UR5, UR40, 0x180, URZ ;  /* 0x0000018028057890 */ /* 0x000fe2000fffe03f */
[----:B------:R-:W-:Y:S01]  /*1420*/  IMAD.U32 R75, RZ, RZ, UR7 ;  /* 0x00000007ff4b7e24 */ /* 0x000fe2000f8e00ff */
[----:B------:R-:W1:Y:S01]  /*1430*/  LDC R67, c[0x0][0x600] ;  /* 0x00018000ff437b82 */ /* 0x000e620000000800 */
[----:B------:R-:W-:Y:S01]  /*1440*/  IMAD.WIDE R58, R3, 0x10, R58 ;  /* 0x00000010033a7825 */ /* 0x000fe200078e023a */
[----:B------:R-:W-:Y:S01]  /*1450*/  UIADD3 UR6, UR40, 0x28180, URZ ;  /* 0x0002818028067890 */ /* 0x000fe2000fffe03f */
[----:B------:R-:W-:Y:S01]  /*1460*/  SHF.R.S32.HI R61, RZ, 0x1f, R60 ;  /* 0x0000001fff3d7819 */ /* 0x000fe2000001143c */
[----:B------:R-:W-:Y:S01]  /*1470*/  USHF.R.U32.HI UR5, URZ, 0x4, UR5 ;  /* 0x000000043f057899 */ /* 0x000fe20008011605 */
[----:B------:R-:W-:Y:S01]  /*1480*/  IMAD.MOV.U32 R3, RZ, RZ, -0x1 ;  /* 0xffffffffff037424 */ /* 0x000fe200078e00ff */
[----:B------:R-:W-:Y:S01]  /*1490*/  USHF.R.U32.HI UR6, URZ, 0x4, UR6 ;  /* 0x000000043f067899 */ /* 0x000fe20008011606 */
[----:B------:R-:W-:Y:S01]  /*14a0*/  VIADD R69, R69, UR8 ;  /* 0x0000000845457c36 */ /* 0x000fe20008000000 */
[----:B------:R-:W-:Y:S01]  /*14b0*/  UIADD3 UR41, UR40, 0x60, URZ ;  /* 0x0000006028297890 */ /* 0x000fe2000fffe03f */
[C---:B----4-:R-:W-:Y:S01]  /*14c0*/  SHF.L.U64.HI R63, R62.reuse, 0x3, R63 ;  /* 0x000000033e3f7819 */ /* 0x050fe2000001023f */
[----:B------:R-:W-:Y:S01]  /*14d0*/  ULOP3.LUT UR4, UR4, 0x8, URZ, 0xc0, !UPT ;  /* 0x0000000804047892 */ /* 0x000fe2000f8ec03f */
[-C--:B---3--:R-:W-:Y:S01]  /*14e0*/  SHF.L.U32 R3, R3, R64.reuse, RZ ;  /* 0x0000004003037219 */ /* 0x088fe200000006ff */
[----:B------:R-:W-:Y:S01]  /*14f0*/  ULOP3.LUT UR5, UR5, 0x3fff, URZ, 0xc0, !UPT ;  /* 0x00003fff05057892 */ /* 0x000fe2000f8ec03f */
[----:B------:R-:W-:Y:S01]  /*1500*/  SHF.L.U32 R64, R5, R64, RZ ;  /* 0x0000004005407219 */ /* 0x000fe200000006ff */
[----:B------:R-:W-:Y:S01]  /*1510*/  ULOP3.LUT UR6, UR6, 0x3fff, URZ, 0xc0, !UPT ;  /* 0x00003fff06067892 */ /* 0x000fe2000f8ec03f */
[----:B------:R-:W-:Y:S01]  /*1520*/  IMAD.SHL.U32 R62, R62, 0x8, RZ ;  /* 0x000000083e3e7824 */ /* 0x000fe200078e00ff */
[----:B------:R-:W-:Y:S01]  /*1530*/  LOP3.LUT R68, RZ, R3, RZ, 0x33, !PT ;  /* 0x00000003ff447212 */ /* 0x000fe200078e33ff */
[----:B0-----:R-:W-:Y:S01]  /*1540*/  IMAD R65, R6, -0x2, R65 ;  /* 0xfffffffe06417824 */ /* 0x001fe200078e0241 */
[----:B------:R-:W-:-:S02]  /*1550*/  ULEA UR43, UR43, UR41, 0x3 ;  /* 0x000000292b2b7291 */ /* 0x000fc4000f8e183f */
[----:B------:R-:W-:Y:S02]  /*1560*/  ULOP3.LUT UR44, UR4, 0x8, URZ, 0x3c, !UPT ;  /* 0x00000008042c7892 */ /* 0x000fe4000f8e3c3f */
[----:B------:R-:W-:Y:S01]  /*1570*/  ULOP3.LUT UR45, UR4, 0x18, URZ, 0x3c, !UPT ;  /* 0x00000018042d7892 */ /* 0x000fe2000f8e3c3f */
[----:B-1----:R-:W-:Y:S01]  /*1580*/  VIADD R67, R67, 0xffffffff ;  /* 0xffffffff43437836 */ /* 0x002fe20000000000 */
[----:B------:R-:W-:Y:S02]  /*1590*/  ULOP3.LUT UR46, UR5, 0x10000, URZ, 0xfc, !UPT ;  /* 0x00010000052e7892 */ /* 0x000fe4000f8efc3f */
[----:B------:R-:W-:Y:S01]  /*15a0*/  ULOP3.LUT UR47, UR6, 0x10000, URZ, 0xfc, !UPT ;  /* 0x00010000062f7892 */ /* 0x000fe2000f8efc3f */
[----:B--2---:R-:W-:-:S11]  /*15b0*/  SHF.L.U64.HI R66, R8, 0x1, R0 ;  /* 0x0000000108427819 */ /* 0x004fd60000010200 */
.L_x_98:
[----:B------:R-:W-:-:S04]  /*15c0*/  SHF.L.U32 R0, R75, 0x1f, RZ ;  /* 0x0000001f4b007819 */ /* 0x000fc800000006ff */
[----:B------:R-:W0:Y:S02]  /*15d0*/  SYNCS.PHASECHK.TRANS64.TRYWAIT P0, [UR43+-0x8], R0 ;  /* 0xfffff800ff0075a7 */ /* 0x000e24000800016b */
[----:B01-34-:R-:W-:Y:S05]  /*15e0*/  @!P0 BRA `(.L_x_15) ;  /* 0x0000004800788947 */ /* 0x01bfea0003800000 */
.L_x_121:
[----:B------:R-:W-:Y:S02]  /*15f0*/  ULDC UR4, c[0x0][0x28c] ;  /* 0x0000a30000047ab9 */ /* 0x000fe40000000800 */
[----:B------:R-:W-:-:S13]  /*1600*/  ISETP.LT.AND P0, PT, RZ, UR4, PT ;  /* 0x00000004ff007c0c */ /* 0x000fda000bf01270 */
[----:B------:R-:W-:Y:S05]  /*1610*/  @P0 BRA `(.L_x_16) ;  /* 0x0000000000400947 */ /* 0x000fea0003800000 */
[----:B0-----:R-:W-:Y:S01]  /*1620*/  MOV R0, 0x0 ;  /* 0x0000000000007802 */ /* 0x001fe20000000f00 */
[----:B------:R-:W-:Y:S01]  /*1630*/  ULDC.64 UR4, c[0x4][0x68] ;  /* 0x01001a0000047ab9 */ /* 0x000fe20000000a00 */
[----:B------:R-:W-:Y:S01]  /*1640*/  ULDC.64 UR6, c[0x4][0x8] ;  /* 0x0100020000067ab9 */ /* 0x000fe20000000a00 */
[----:B------:R-:W-:Y:S01]  /*1650*/  IMAD.U32 R4, RZ, RZ, UR4 ;  /* 0x00000004ff047e24 */ /* 0x000fe2000f8e00ff */
[----:B------:R0:W1:Y:S01]  /*1660*/  LDC.64 R14, c[0x4][R0] ;  /* 0x01000000000e7b82 */ /* 0x0000620000000a00 */
[----:B------:R-:W-:Y:S01]  /*1670*/  IMAD.U32 R5, RZ, RZ, UR5 ;  /* 0x00000005ff057e24 */ /* 0x000fe2000f8e00ff */
[----:B------:R-:W-:Y:S01]  /*1680*/  ULDC.64 UR4, c[0x4][0x70] ;  /* 0x01001c0000047ab9 */ /* 0x000fe20000000a00 */
[----:B------:R-:W-:Y:S02]  /*1690*/  IMAD.U32 R10, RZ, RZ, UR6 ;  /* 0x00000006ff0a7e24 */ /* 0x000fe4000f8e00ff */
[----:B------:R-:W-:Y:S02]  /*16a0*/  IMAD.U32 R6, RZ, RZ, UR4 ;  /* 0x00000004ff067e24 */ /* 0x000fe4000f8e00ff */
[----:B------:R-:W-:-:S02]  /*16b0*/  IMAD.U32 R7, RZ, RZ, UR5 ;  /* 0x00000005ff077e24 */ /* 0x000fc4000f8e00ff */
[----:B------:R-:W-:Y:S02]  /*16c0*/  IMAD.U32 R11, RZ, RZ, UR7 ;  /* 0x00000007ff0b7e24 */ /* 0x000fe4000f8e00ff */
[----:B------:R-:W-:Y:S02]  /*16d0*/  IMAD.MOV.U32 R8, RZ, RZ, 0x1e1 ;  /* 0x000001e1ff087424 */ /* 0x000fe400078e00ff */
[----:B------:R-:W-:Y:S02]  /*16e0*/  IMAD.MOV.U32 R12, RZ, RZ, 0x1 ;  /* 0x00000001ff0c7424 */ /* 0x000fe400078e00ff */
[----:B0-----:R-:W-:-:S07]  /*16f0*/  IMAD.MOV.U32 R13, RZ, RZ, RZ ;  /* 0x000000ffff0d7224 */ /* 0x001fce00078e00ff */
[----:B------:R-:W-:-:S07]  /*1700*/  LEPC R20, `(.L_x_16) ;  /* 0x000000001014794e */ /* 0x000fce0000000000 */
[----:B-1---5:R-:W-:Y:S05]  /*1710*/  CALL.ABS.NOINC R14 ;  /* 0x000000000e007343 */ /* 0x022fea0003c00000 */
.L_x_16:
[----:B------:R-:W-:-:S13]  /*1720*/  ISETP.NE.AND P0, PT, R74, 0x3, PT ;  /* 0x000000034a00780c */ /* 0x000fda0003f05270 */
[----:B------:R-:W-:Y:S05]  /*1730*/  @!P0 BRA `(.L_x_17) ;  /* 0x0000000000048947 */ /* 0x000fea0003800000 */
[----:B------:R-:W-:Y:S01]  /*1740*/  BPT.TRAP 0x1 ;  /* 0x000000040000795c */ /* 0x000fe20000300000 */
.L_x_17:
[----:B0-----:R-:W-:Y:S02]  /*1750*/  IMAD.U32 R3, RZ, RZ, UR36 ;  /* 0x00000024ff037e24 */ /* 0x001fe4000f8e00ff */
[----:B------:R-:W-:-:S03]  /*1760*/  IMAD.U32 R0, RZ, RZ, UR38 ;  /* 0x00000026ff007e24 */ /* 0x000fc6000f8e00ff */
[----:B------:R-:W-:Y:S02]  /*1770*/  LEA R3, R3, UR40, 0x3 ;  /* 0x0000002803037c11 */ /* 0x000fe4000f8e18ff */
[----:B------:R-:W-:-:S04]  /*1780*/  SHF.L.U32 R0, R0, 0x1f, RZ ;  /* 0x0000001f00007819 */ /* 0x000fc800000006ff */
[----:B------:R0:W1:Y:S01]  /*1790*/  SYNCS.PHASECHK.TRANS64.TRYWAIT P1, [R3+URZ], R0 ;  /* 0x00000000030075a7 */ /* 0x000062000802017f */
[----:B------:R-:W-:Y:S05]  /*17a0*/  @!P0 BRA `(.L_x_18) ;  /* 0x0000000000048947 */ /* 0x000fea0003800000 */
[----:B------:R-:W-:Y:S01]  /*17b0*/  BPT.TRAP 0x1 ;  /* 0x000000040000795c */ /* 0x000fe20000300000 */
.L_x_18:
[----:B-1----:R-:W-:Y:S05]  /*17c0*/  @P1 BRA `(.L_x_19) ;  /* 0x0000000000081947 */ /* 0x002fea0003800000 */
[----:B------:R-:W1:Y:S02]  /*17d0*/  SYNCS.PHASECHK.TRANS64.TRYWAIT P1, [R3+URZ], R0 ;  /* 0x00000000030075a7 */ /* 0x000e64000802017f */
[----:B-1----:R-:W-:Y:S05]  /*17e0*/  @!P1 BRA `(.L_x_20) ;  /* 0x0000004800109947 */ /* 0x002fea0003800000 */
.L_x_19:
[----:B------:R-:W-:Y:S05]  /*17f0*/  WARPSYNC.ALL ;  /* 0x0000000000007948 */ /* 0x000fea0003800000 */
[----:B------:R-:W-:Y:S01]  /*1800*/  ULEA UR9, UR36, UR46, 0xb ;  /* 0x0000002e24097291 */ /* 0x000fe2000f8e583f */
[----:B------:R-:W-:Y:S01]  /*1810*/  WARPGROUP.ARRIVE ;  /* 0x00000000000079c5 */ /* 0x000fe20000000000 */
[----:B------:R-:W-:Y:S01]  /*1820*/  ULEA UR8, UR36, UR47, 0xb ;  /* 0x0000002f24087291 */ /* 0x000fe2000f8e583f */
[----:B01----:R-:W-:Y:S01]  /*1830*/  IMAD.U32 R0, RZ, RZ, UR42 ;  /* 0x0000002aff007e24 */ /* 0x003fe2000f8e00ff */
[----:B------:R-:W-:Y:S01]  /*1840*/  UMOV UR5, 0x40000040 ;  /* 0x4000004000057882 */ /* 0x000fe20000000000 */
[----:B------:R-:W-:-:S02]  /*1850*/  UMOV UR7, 0x40000040 ;  /* 0x4000004000077882 */ /* 0x000fc40000000000 */
[----:B------:R-:W-:Y:S01]  /*1860*/  UMOV UR4, UR9 ;  /* 0x0000000900047c82 */ /* 0x000fe20008000000 */
[----:B------:R-:W-:Y:S01]  /*1870*/  ISETP.GE.AND P1, PT, R0, 0x1, PT ;  /* 0x000000010000780c */ /* 0x000fe20003f26270 */
[----:B------:R-:W-:Y:S02]  /*1880*/  UMOV UR6, UR8 ;  /* 0x0000000800067c82 */ /* 0x000fe40008000000 */
[----:B------:R-:W-:Y:S01]  /*1890*/  HGMMA.64x64x8.F32.TF32 R24, gdesc[UR4], RZ, !UPT, gsb0 ;  /* 0x04e00000041879f0 */ /* 0x000fe2000c0028ff */
[----:B------:R-:W-:Y:S02]  /*18a0*/  UIADD3 UR4, UR9, 0x2, URZ ;  /* 0x0000000209047890 */ /* 0x000fe4000fffe03f */
[----:B------:R-:W-:Y:S01]  /*18b0*/  UIADD3 UR6, UR8, 0x2, URZ ;  /* 0x0000000208067890 */ /* 0x000fe2000fffe03f */
[----:B------:R-:W-:Y:S01]  /*18c0*/  UMOV UR5, 0x40000040 ;  /* 0x4000004000057882 */ /* 0x000fe20000000000 */
[----:B------:R-:W-:Y:S01]  /*18d0*/  UMOV UR7, 0x40000040 ;  /* 0x4000004000077882 */ /* 0x000fe20000000000 */
[----:B------:R-:W-:-:S02]  /*18e0*/  WARPGROUP.DEPBAR.LE gsb0, 0x0 ;  /* 0x00008000000079c5 */ /* 0x000fc40000010000 */
[----:B------:R-:W-:-:S06]  /*18f0*/  WARPGROUP.ARRIVE ;  /* 0x00000000000079c5 */ /* 0x000fcc0000000000 */
[----:B------:R-:W-:Y:S01]  /*1900*/  HGMMA.64x64x8.F32.TF32 R24, gdesc[UR4], R24, gsb0 ;  /* 0x04e00000041879f0 */ /* 0x000fe20008002818 */
[----:B------:R-:W-:Y:S02]  /*1910*/  UIADD3 UR4, UR9, 0x4, URZ ;  /* 0x0000000409047890 */ /* 0x000fe4000fffe03f */
[----:B------:R-:W-:Y:S01]  /*1920*/  UIADD3 UR6, UR8, 0x4, URZ ;  /* 0x0000000408067890 */ /* 0x000fe2000fffe03f */
[----:B------:R-:W-:Y:S01]  /*1930*/  UMOV UR5, 0x40000040 ;  /* 0x4000004000057882 */ /* 0x000fe20000000000 */
[----:B------:R-:W-:Y:S01]  /*1940*/  UMOV UR7, 0x40000040 ;  /* 0x4000004000077882 */ /* 0x000fe20000000000 */
[----:B------:R-:W-:Y:S02]  /*1950*/  WARPGROUP.DEPBAR.LE gsb0, 0x0 ;  /* 0x00008000000079c5 */ /* 0x000fe40000010000 */
        /* <DEDUP_REMOVED lines=92> */
[----:B------:R-:W-:Y:S03]  /*1f20*/  HGMMA.64x64x8.F32.TF32 R24, gdesc[UR4], R24, gsb0 ;  /* 0x04e00000041879f0 */ /* 0x000fe60008002818 */
[----:B------:R-:W-:Y:S02]  /*1f30*/  WARPGROUP.DEPBAR.LE gsb0, 0x0 ;  /* 0x00008000000079c5 */ /* 0x000fe40000010000 */
[----:B------:R-:W-:Y:S05]  /*1f40*/  @!P1 BRA `(.L_x_21) ;  /* 0x0000000800609947 */ /* 0x000fea0003800000 */
[----:B------:R-:W-:Y:S01]  /*1f50*/  UIADD3 UR5, UR36, 0x1, URZ ;  /* 0x0000000124057890 */ /* 0x000fe2000fffe03f */
[----:B------:R-:W-:-:S03]  /*1f60*/  IMAD.U32 R0, RZ, RZ, UR42 ;  /* 0x0000002aff007e24 */ /* 0x000fc6000f8e00ff */
[----:B------:R-:W-:-:S04]  /*1f70*/  UISETP.NE.AND UP0, UPT, UR5, 0x5, UPT ;  /* 0x000000050500788c */ /* 0x000fc8000bf05270 */
[----:B------:R-:W-:Y:S02]  /*1f80*/  USEL UR4, URZ, 0x1, UP0 ;  /* 0x000000013f047887 */ /* 0x000fe40008000000 */
[----:B------:R-:W-:Y:S02]  /*1f90*/  USEL UR5, UR5, URZ, UP0 ;  /* 0x0000003f05057287 */ /* 0x000fe40008000000 */
[----:B------:R-:W-:-:S06]  /*1fa0*/  ULOP3.LUT UR4, UR38, UR4, URZ, 0x3c, !UPT ;  /* 0x0000000426047292 */ /* 0x000fcc000f8e3c3f */
[----:B------:R-:W-:Y:S01]  /*1fb0*/  IMAD.U32 R5, RZ, RZ, UR4 ;  /* 0x00000004ff057e24 */ /* 0x000fe2000f8e00ff */
[----:B------:R-:W-:-:S06]  /*1fc0*/  UMOV UR4, UR36 ;  /* 0x0000002400047c82 */ /* 0x000fcc0008000000 */
.L_x_28:
[----:B01----:R-:W-:Y:S05]  /*1fd0*/  @!P0 BRA `(.L_x_22) ;  /* 0x0000000000048947 */ /* 0x003fea0003800000 */
[----:B------:R-:W-:Y:S01]  /*1fe0*/  BPT.TRAP 0x1 ;  /* 0x000000040000795c */ /* 0x000fe20000300000 */
.L_x_22:
[----:B------:R-:W-:Y:S01]  /*1ff0*/  ULEA UR6, UR5, UR40, 0x3 ;  /* 0x0000002805067291 */ /* 0x000fe2000f8e183f */
[----:B------:R-:W-:-:S08]  /*2000*/  SHF.L.U32 R3, R5, 0x1f, RZ ;  /* 0x0000001f05037819 */ /* 0x000fd000000006ff */
[----:B------:R0:W1:Y:S01]  /*2010*/  SYNCS.PHASECHK.TRANS64.TRYWAIT P1, [UR6], R3 ;  /* 0x00000003ff0075a7 */ /* 0x0000620008020146 */
[----:B------:R-:W-:Y:S05]  /*2020*/  @!P0 BRA `(.L_x_23) ;  /* 0x0000000000048947 */ /* 0x000fea0003800000 */
[----:B------:R-:W-:Y:S01]  /*2030*/  BPT.TRAP 0x1 ;  /* 0x000000040000795c */ /* 0x000fe20000300000 */
.L_x_23:
[----:B-1----:R-:W-:Y:S05]  /*2040*/  @P1 BRA `(.L_x_24) ;  /* 0x0000000000081947 */ /* 0x002fea0003800000 */
[----:B------:R-:W1:Y:S02]  /*2050*/  SYNCS.PHASECHK.TRANS64.TRYWAIT P1, [UR6], R3 ;  /* 0x00000003ff0075a7 */ /* 0x000e640008020146 */
[----:B-1----:R-:W-:Y:S05]  /*2060*/  @!P1 BRA `(.L_x_25) ;  /* 0x0000004000049947 */ /* 0x002fea0003800000 */
.L_x_24:
[----:B------:R-:W-:Y:S01]  /*2070*/  ULEA UR6, UR5, UR47, 0xb ;  /* 0x0000002f05067291 */ /* 0x000fe2000f8e583f */
[----:B------:R-:W-:Y:S01]  /*2080*/  WARPGROUP.ARRIVE ;  /* 0x00000000000079c5 */ /* 0x000fe20000000000 */
[----:B------:R-:W-:Y:S01]  /*2090*/  ULEA UR7, UR5, UR46, 0xb ;  /* 0x0000002e05077291 */ /* 0x000fe2000f8e583f */
[----:B------:R-:W-:Y:S01]  /*20a0*/  UMOV UR11, 0x40000040 ;  /* 0x40000040000b7882 */ /* 0x000fe20000000000 */
[----:B------:R-:W-:-:S03]  /*20b0*/  UMOV UR9, 0x40000040 ;  /* 0x4000004000097882 */ /* 0x000fc60000000000 */
[----:B------:R-:W-:Y:S02]  /*20c0*/  UMOV UR10, UR6 ;  /* 0x00000006000a7c82 */ /* 0x000fe40008000000 */
[----:B------:R-:W-:Y:S02]  /*20d0*/  UMOV UR8, UR7 ;  /* 0x0000000700087c82 */ /* 0x000fe40008000000 */
[----:B------:R-:W-:Y:S01]  /*20e0*/  HGMMA.64x64x8.F32.TF32 R24, gdesc[UR8], R24, gsb0 ;  /* 0x04e00000081879f0 */ /* 0x000fe20008002818 */
        /* <DEDUP_REMOVED lines=107> */
[----:B------:R-:W-:Y:S01]  /*27a0*/  BPT.TRAP 0x1 ;  /* 0x000000040000795c */ /* 0x000fe20000300000 */
.L_x_26:
[----:B------:R-:W-:Y:S01]  /*27b0*/  ULEA UR6, UR4, UR40, 0x3 ;  /* 0x0000002804067291 */ /* 0x000fe2000f8e183f */
[----:B------:R-:W-:-:S03]  /*27c0*/  ISETP.GT.U32.AND P1, PT, R23, 0x1, PT ;  /* 0x000000011700780c */ /* 0x000fc60003f24070 */
[----:B------:R-:W-:-:S04]  /*27d0*/  UIADD3 UR6, UR6, 0x28, URZ ;  /* 0x0000002806067890 */ /* 0x000fc8000fffe03f */
[----:B------:R-:W-:-:S09]  /*27e0*/  UPRMT UR6, URZ, 0x654, UR6 ;  /* 0x000006543f067896 */ /* 0x000fd20008000006 */
[----:B------:R-:W-:Y:S01]  /*27f0*/  SYNCS.ARRIVE.TRANS64.RED.A1T0 RZ, [UR6], RZ ;  /* 0x000000ffffff79a7 */ /* 0x000fe20008100406 */
[----:B------:R-:W-:Y:S05]  /*2800*/  @P1 BRA `(.L_x_27) ;  /* 0x0000000000041947 */ /* 0x000fea0003800000 */
[----:B------:R-:W-:Y:S01]  /*2810*/  BPT.TRAP 0x1 ;  /* 0x000000040000795c */ /* 0x000fe20000300000 */
.L_x_27:
[----:B------:R-:W-:Y:S01]  /*2820*/  UIADD3 UR5, UR5, 0x1, URZ ;  /* 0x0000000105057890 */ /* 0x000fe2000fffe03f */
[C---:B------:R-:W-:Y:S01]  /*2830*/  ISETP.GT.AND P1, PT, R0.reuse, 0x1, PT ;  /* 0x000000010000780c */ /* 0x040fe20003f24270 */
[----:B------:R-:W-:Y:S01]  /*2840*/  UIADD3 UR4, UR4, 0x1, URZ ;  /* 0x0000000104047890 */ /* 0x000fe2000fffe03f */
[----:B------:R-:W-:Y:S01]  /*2850*/  VIADD R0, R0, 0xffffffff ;  /* 0xffffffff00007836 */ /* 0x000fe20000000000 */
[----:B------:R-:W-:Y:S02]  /*2860*/  UISETP.NE.AND UP0, UPT, UR5, 0x5, UPT ;  /* 0x000000050500788c */ /* 0x000fe4000bf05270 */
[----:B------:R-:W-:Y:S02]  /*2870*/  UISETP.NE.AND UP1, UPT, UR4, 0x5, UPT ;  /* 0x000000050400788c */ /* 0x000fe4000bf25270 */
[----:B------:R-:W-:Y:S02]  /*2880*/  USEL UR6, URZ, 0x1, UP0 ;  /* 0x000000013f067887 */ /* 0x000fe40008000000 */
[----:B------:R-:W-:-:S02]  /*2890*/  USEL UR5, UR5, URZ, UP0 ;  /* 0x0000003f05057287 */ /* 0x000fc40008000000 */
[----:B------:R-:W-:Y:S02]  /*28a0*/  USEL UR4, UR4, URZ, UP1 ;  /* 0x0000003f04047287 */ /* 0x000fe40008800000 */
[----:B------:R-:W-:Y:S01]  /*28b0*/  LOP3.LUT R5, R5, UR6, RZ, 0x3c, !PT ;  /* 0x0000000605057c12 */ /* 0x000fe2000f8e3cff */
[----:B------:R-:W-:Y:S09]  /*28c0*/  @P1 BRA `(.L_x_28) ;  /* 0xfffffff400c01947 */ /* 0x000ff2000383ffff */
.L_x_21:
[----:B------:R-:W2:Y:S01]  /*28d0*/  LDC R0, c[0x0][0x28c] ;  /* 0x0000a300ff007b82 */ /* 0x000ea20000000800 */
[----:B01----:R-:W-:-:S04]  /*28e0*/  IMAD.U32 R3, RZ, RZ, UR44 ;  /* 0x0000002cff037e24 */ /* 0x003fc8000f8e00ff */
[----:B------:R0:W-:Y:S01]  /*28f0*/  SYNCS.ARRIVE.TRANS64.A1T0 RZ, [R3+UR41], RZ ;  /* 0x000000ff03ff79a7 */ /* 0x0001e20008100029 */
[----:B--2---:R-:W-:-:S13]  /*2900*/  ISETP.GE.AND P1, PT, R0, 0x1, PT ;  /* 0x000000010000780c */ /* 0x004fda0003f26270 */
[----:B0-----:R-:W-:Y:S05]  /*2910*/  @!P1 BRA `(.L_x_29) ;  /* 0x0000000000349947 */ /* 0x001fea0003800000 */
[----:B------:R-:W-:Y:S05]  /*2920*/  @!P0 BRA `(.L_x_30) ;  /* 0x0000000000048947 */ /* 0x000fea0003800000 */
[----:B------:R-:W-:Y:S01]  /*2930*/  BPT.TRAP 0x1 ;  /* 0x000000040000795c */ /* 0x000fe20000300000 */
.L_x_30:
[----:B------:R-:W-:Y:S01]  /*2940*/  UIADD3 UR6, UR36, UR42, URZ ;  /* 0x0000002a24067290 */ /* 0x000fe2000fffe03f */
[----:B------:R-:W-:-:S03]  /*2950*/  ISETP.GT.U32.AND P0, PT, R23, 0x1, PT ;  /* 0x000000011700780c */ /* 0x000fc60003f04070 */
[----:B------:R-:W-:-:S04]  /*2960*/  UIMAD.WIDE.U32 UR4, UR6, -0x33333333, URZ ;  /* 0xcccccccd060478a5 */ /* 0x000fc8000f8e003f */
[----:B------:R-:W-:-:S04]  /*2970*/  USHF.R.U32.HI UR4, URZ, 0x2, UR5 ;  /* 0x000000023f047899 */ /* 0x000fc80008011605 */
[----:B------:R-:W-:-:S04]  /*2980*/  UIMAD UR6, UR4, -0x5, UR6 ;  /* 0xfffffffb040678a4 */ /* 0x000fc8000f8e0206 */
[----:B------:R-:W-:-:S04]  /*2990*/  ULEA UR6, UR6, UR40, 0x3 ;  /* 0x0000002806067291 */ /* 0x000fc8000f8e183f */
[----:B------:R-:W-:-:S04]  /*29a0*/  UIADD3 UR6, UR6, 0x28, URZ ;  /* 0x0000002806067890 */ /* 0x000fc8000fffe03f */
[----:B------:R-:W-:-:S09]  /*29b0*/  UPRMT UR6, URZ, 0x654, UR6 ;  /* 0x000006543f067896 */ /* 0x000fd20008000006 */
[----:B------:R-:W-:Y:S01]  /*29c0*/  SYNCS.ARRIVE.TRANS64.RED.A1T0 RZ, [UR6], RZ ;  /* 0x000000ffffff79a7 */ /* 0x000fe20008100406 */
[----:B------:R-:W-:Y:S05]  /*29d0*/  @P0 BRA `(.L_x_29) ;  /* 0x0000000000040947 */ /* 0x000fea0003800000 */
[----:B------:R-:W-:Y:S01]  /*29e0*/  BPT.TRAP 0x1 ;  /* 0x000000040000795c */ /* 0x000fe20000300000 */
.L_x_29:
[----:B------:R-:W-:Y:S01]  /*29f0*/  SHF.L.U32 R0, R75, 0x1f, RZ ;  /* 0x0000001f4b007819 */ /* 0x000fe200000006ff */
[----:B------:R-:W-:Y:S01]  /*2a00*/  UIADD3 UR36, UR36, UR39, URZ ;  /* 0x0000002724247290 */ /* 0x000fe2000fffe03f */
[----:B------:R-:W-:Y:S01]  /*2a10*/  SHF.R.S32.HI R9, RZ, 0x1f, R19 ;  /* 0x0000001fff097819 */ /* 0x000fe20000011413 */
[----:B------:R-:W-:Y:S01]  /*2a20*/  UISETP.GE.U32.AND UP1, UPT, UR39, 0x5, UPT ;  /* 0x000000052700788c */ /* 0x000fe2000bf26070 */
[----:B------:R-:W0:Y:S01]  /*2a30*/  SYNCS.PHASECHK.TRANS64.TRYWAIT P0, [UR43+0x8], R0 ;  /* 0x00000800ff0075a7 */ /* 0x000e22000800016b */
[----:B------:R-:W-:-:S04]  /*2a40*/  UISETP.GT.U32.AND UP0, UPT, UR36, 0x4, UPT ;  /* 0x000000042400788c */ /* 0x000fc8000bf04070 */
[----:B------:R-:W-:-:S04]  /*2a50*/  UISETP.LT.U32.AND UP0, UPT, UR39, 0x5, UP0 ;  /* 0x000000052700788c */ /* 0x000fc80008701070 */
[----:B------:R-:W-:Y:S02]  /*2a60*/  USEL UR6, URZ, 0x1, !UP0 ;  /* 0x000000013f067887 */ /* 0x000fe4000c000000 */
[----:B------:R-:W-:Y:S02]  /*2a70*/  @UP1 UIMAD.WIDE.U32 UR4, UR36, -0x33333333, URZ ;  /* 0xcccccccd240418a5 */ /* 0x000fe4000f8e003f */
[----:B------:R-:W-:Y:S02]  /*2a80*/  ULOP3.LUT UR38, UR38, UR6, URZ, 0x3c, !UPT ;  /* 0x0000000626267292 */ /* 0x000fe4000f8e3c3f */
[----:B------:R-:W-:-:S04]  /*2a90*/  @UP1 USHF.R.U32.HI UR4, URZ, 0x2, UR5 ;  /* 0x000000023f041899 */ /* 0x000fc80008011605 */
[----:B------:R-:W-:Y:S01]  /*2aa0*/  @UP1 ULOP3.LUT UR38, UR38, 0x1, UR4, 0x78, !UPT ;  /* 0x0000000126261892 */ /* 0x000fe2000f8e7804 */
[----:B0-----:R-:W-:Y:S11]  /*2ab0*/  @!P0 BRA `(.L_x_31) ;  /* 0x0000003400888947 */ /* 0x001ff60003800000 */
.L_x_122:
[----:B------:R-:W-:Y:S01]  /*2ac0*/  ULDC.64 UR4, c[0x0][0x5d0] ;  /* 0x0001740000047ab9 */ /* 0x000fe20000000a00 */
[----:B------:R-:W-:Y:S01]  /*2ad0*/  ULDC UR6, c[0x0][0x284] ;  /* 0x0000a10000067ab9 */ /* 0x000fe20000000800 */
[----:B0-----:R-:W-:Y:S02]  /*2ae0*/  IMAD R0, R9, UR4, RZ ;  /* 0x0000000409007c24 */ /* 0x001fe4000f8e02ff */
[----:B------:R-:W-:Y:S02]  /*2af0*/  IMAD.SHL.U32 R12, R18, 0x40, RZ ;  /* 0x00000040120c7824 */ /* 0x000fe400078e00ff */
[C---:B------:R-:W-:Y:S02]  /*2b00*/  IMAD R3, R19.reuse, UR5, R0 ;  /* 0x0000000513037c24 */ /* 0x040fe4000f8e0200 */
[----:B------:R-:W-:Y:S01]  /*2b10*/  IMAD.SHL.U32 R0, R22, 0x40, RZ ;  /* 0x0000004016007824 */ /* 0x000fe200078e00ff */
[----:B------:R-:W-:Y:S01]  /*2b20*/  SHF.R.S32.HI R13, RZ, 0x1f, R12 ;  /* 0x0000001fff0d7819 */ /* 0x000fe2000001140c */
[----:B------:R-:W-:Y:S01]  /*2b30*/  IMAD.WIDE.U32 R4, R19, UR4, R60 ;  /* 0x0000000413047c25 */ /* 0x000fe2000f8e003c */
[----:B------:R-:W-:-:S02]  /*2b40*/  ULDC.64 UR4, c[0x0][0x5c8] ;  /* 0x0001720000047ab9 */ /* 0x000fc40000000a00 */
[----:B------:R-:W-:Y:S01]  /*2b50*/  ISETP.GE.AND P0, PT, R0, UR6, PT ;  /* 0x0000000600007c0c */ /* 0x000fe2000bf06270 */
[----:B------:R-:W-:Y:S01]  /*2b60*/  ULDC UR6, c[0x0][0x288] ;  /* 0x0000a20000067ab9 */ /* 0x000fe20000000800 */
[----:B------:R-:W-:Y:S01]  /*2b70*/  IADD3 R4, P1, R12, R4, RZ ;  /* 0x000000040c047210 */ /* 0x000fe20007f3e0ff */
[----:B------:R-:W-:Y:S01]  /*2b80*/  IMAD.WIDE R70, R22, 0x40, R58 ;  /* 0x0000004016467825 */ /* 0x000fe200078e023a */
[----:B------:R-:W-:Y:S02]  /*2b90*/  ISETP.GE.OR P0, PT, R12, UR6, P0 ;  /* 0x000000060c007c0c */ /* 0x000fe40008706670 */
[----:B------:R-:W-:Y:S01]  /*2ba0*/  IADD3.X R5, R13, R5, R3, P1, !PT ;  /* 0x000000050d057210 */ /* 0x000fe20000ffe403 */
[----:B------:R-:W-:-:S04]  /*2bb0*/  IMAD R7, R71, UR4, RZ ;  /* 0x0000000447077c24 */ /* 0x000fc8000f8e02ff */
[C---:B------:R-:W-:Y:S02]  /*2bc0*/  IMAD R7, R70.reuse, UR5, R7 ;  /* 0x0000000546077c24 */ /* 0x040fe4000f8e0207 */
[----:B------:R-:W-:-:S04]  /*2bd0*/  IMAD.WIDE.U32 R72, R70, UR4, R4 ;  /* 0x0000000446487c25 */ /* 0x000fc8000f8e0004 */
[----:B------:R-:W-:Y:S05]  /*2be0*/  @P0 BRA `(.L_x_32) ;  /* 0x0000001800d00947 */ /* 0x000fea0003800000 */
[----:B-----5:R-:W-:Y:S01]  /*2bf0*/  FSETP.NEU.AND P0, PT, R57, RZ, PT ;  /* 0x000000ff3900720b */ /* 0x020fe20003f0d000 */
[----:B------:R-:W-:Y:S01]  /*2c00*/  IMAD.IADD R22, R65, 0x1, -R12 ;  /* 0x0000000141167824 */ /* 0x000fe200078e0a0c */
[----:B------:R-:W-:Y:S01]  /*2c10*/  BSSY B0, `(.L_x_32) ;  /* 0x00001b1000007945 */ /* 0x000fe20003800000 */
[----:B------:R-:W-:Y:S02]  /*2c20*/  IMAD.IADD R0, R69, 0x1, -R0 ;  /* 0x0000000145007824 */ /* 0x000fe400078e0a00 */
[----:B------:R-:W-:Y:S01]  /*2c30*/  IMAD.IADD R7, R73, 0x1, R7 ;  /* 0x0000000149077824 */ /* 0x000fe200078e0207 */
[----:B------:R-:W-:-:S04]  /*2c40*/  ISETP.GT.AND P3, PT, R22, RZ, PT ;  /* 0x000000ff1600720c */ /* 0x000fc80003f64270 */
[----:B------:R-:W-:-:S03]  /*2c50*/  ISETP.GT.AND P1, PT, R0, RZ, P3 ;  /* 0x000000ff0000720c */ /* 0x000fc60001f24270 */
[----:B------:R-:W-:Y:S10]  /*2c60*/  @!P0 BRA `(.L_x_33) ;  /* 0x0000001000d48947 */ /* 0x000ff40003800000 */
[----:B------:R-:W0:Y:S01]  /*2c70*/  LDC.64 R76, c[0x0][0x5b8] ;  /* 0x00016e00ff4c7b82 */ /* 0x000e220000000a00 */
[----:B------:R-:W-:-:S07]  /*2c80*/  ULDC.64 UR4, c[0x0][0x5c0] ;  /* 0x0001700000047ab9 */ /* 0x000fce0000000a00 */
[----:B------:R-:W1:Y:S08]  /*2c90*/  LDC.64 R78, c[0x0][0x5b0] ;  /* 0x00016c00ff4e7b82 */ /* 0x000e700000000a00 */
[----:B------:R-:W2:Y:S01]  /*2ca0*/  LDC.64 R80, c[0x0][0x5a8] ;  /* 0x00016a00ff507b82 */ /* 0x000ea20000000a00 */
[-C--:B0-----:R-:W-:Y:S02]  /*2cb0*/  IMAD R6, R9, R76.reuse, RZ ;  /* 0x0000004c09067224 */ /* 0x081fe400078e02ff */
[----:B------:R-:W-:-:S04]  /*2cc0*/  IMAD.WIDE.U32 R4, R19, R76, R60 ;  /* 0x0000004c13047225 */ /* 0x000fc800078e003c */
[----:B------:R-:W-:Y:S01]  /*2cd0*/  IMAD R73, R19, R77, R6 ;  /* 0x0000004d13497224 */ /* 0x000fe200078e0206 */
[----:B------:R-:W-:Y:S01]  /*2ce0*/  IADD3 R8, P0, R12, R4, RZ ;  /* 0x000000040c087210 */ /* 0x000fe20007f1e0ff */
[----:B-1----:R-:W-:-:S03]  /*2cf0*/  IMAD R3, R71, R78, RZ ;  /* 0x0000004e47037224 */ /* 0x002fc600078e02ff */
[----:B------:R-:W-:Y:S01]  /*2d00*/  IADD3.X R9, R13, R5, R73, P0, !PT ;  /* 0x000000050d097210 */ /* 0x000fe200007fe449 */
[C---:B------:R-:W-:Y:S02]  /*2d10*/  IMAD R71, R70.reuse, R79, R3 ;  /* 0x0000004f46477224 */ /* 0x040fe400078e0203 */
[----:B------:R-:W-:-:S04]  /*2d20*/  IMAD.WIDE.U32 R4, R70, R78, R8 ;  /* 0x0000004e46047225 */ /* 0x000fc800078e0008 */
[----:B------:R-:W-:Y:S01]  /*2d30*/  IMAD.IADD R3, R5, 0x1, R71 ;  /* 0x0000000105037824 */ /* 0x000fe200078e0247 */
[----:B--2---:R-:W-:-:S04]  /*2d40*/  LEA R10, P0, R4, R80, 0x2 ;  /* 0x00000050040a7211 */ /* 0x004fc800078010ff */
[----:B------:R-:W-:-:S05]  /*2d50*/  LEA.HI.X R11, R4, R81, R3, 0x2, P0 ;  /* 0x00000051040b7211 */ /* 0x000fca00000f1403 */
[----:B------:R-:W2:Y:S01]  /*2d60*/  @P1 LDG.E.LTC128B R18, desc[UR48][R10.64] ;  /* 0x000000300a121981 */ /* 0x000ea2000c1e1920 */
[----:B------:R-:W-:Y:S01]  /*2d70*/  IMAD.WIDE.U32 R4, R70, R78, R12 ;  /* 0x0000004e46047225 */ /* 0x000fe200078e000c */
[----:B------:R-:W-:Y:S01]  /*2d80*/  SHF.L.U64.HI R21, R78, 0x3, R79 ;  /* 0x000000034e157819 */ /* 0x000fe2000001024f */
[----:B------:R-:W-:Y:S01]  /*2d90*/  BSSY B1, `(.L_x_34) ;  /* 0x0000017000017945 */ /* 0x000fe20003800000 */
[----:B------:R-:W-:Y:S01]  /*2da0*/  ISETP.GT.AND P3, PT, R0, 0x8, P3 ;  /* 0x000000080000780c */ /* 0x000fe20001f64270 */
[----:B------:R-:W-:Y:S01]  /*2db0*/  IMAD.SHL.U32 R20, R78, 0x8, RZ ;  /* 0x000000084e147824 */ /* 0x000fe200078e00ff */
[----:B------:R-:W-:-:S03]  /*2dc0*/  IADD3 R14, P0, R60, R4, RZ ;  /* 0x000000043c0e7210 */ /* 0x000fc60007f1e0ff */
[----:B------:R-:W-:Y:S01]  /*2dd0*/  IMAD.WIDE.U32 R20, R70, R78, R20 ;  /* 0x0000004e46147225 */ /* 0x000fe200078e0014 */
[----:B------:R-:W-:Y:S02]  /*2de0*/  IADD3.X R15, R61, R71, R5, P0, !PT ;  /* 0x000000473d0f7210 */ /* 0x000fe400007fe405 */
[C---:B------:R-:W-:Y:S01]  /*2df0*/  LEA R6, P0, R72.reuse, UR4, 0x2 ;  /* 0x0000000448067c11 */ /* 0x040fe2000f8010ff */
[----:B------:R-:W-:Y:S02]  /*2e00*/  IMAD.IADD R71, R71, 0x1, R21 ;  /* 0x0000000147477824 */ /* 0x000fe400078e0215 */
[----:B------:R-:W-:Y:S01]  /*2e10*/  IMAD.WIDE.U32 R14, R19, R76, R14 ;  /* 0x0000004c130e7225 */ /* 0x000fe200078e000e */
[----:B------:R-:W-:-:S03]  /*2e20*/  LEA.HI.X R7, R72, UR5, R7, 0x2, P0 ;  /* 0x0000000548077c11 */ /* 0x000fc600080f1407 */
[----:B------:R-:W-:Y:S01]  /*2e30*/  IMAD.IADD R5, R73, 0x1, R15 ;  /* 0x0000000149057824 */ /* 0x000fe200078e020f */
[----:B------:R-:W-:-:S04]  /*2e40*/  LEA R4, P0, R14, R80, 0x2 ;  /* 0x000000500e047211 */ /* 0x000fc800078010ff */
[----:B------:R-:W-:Y:S02]  /*2e50*/  LEA.HI.X R5, R14, R81, R5, 0x2, P0 ;  /* 0x000000510e057211 */ /* 0x000fe400000f1405 */
[----:B------:R-:W-:-:S04]  /*2e60*/  ISETP.GT.AND P0, PT, R22, 0x1, PT ;  /* 0x000000011600780c */ /* 0x000fc80003f04270 */
[----:B------:R-:W-:Y:S01]  /*2e70*/  ISETP.GT.AND P4, PT, R0, RZ, P0 ;  /* 0x000000ff0000720c */ /* 0x000fe20000784270 */
[----:B--2---:R-:W-:-:S04]  /*2e80*/  FMUL R3, R18, R57 ;  /* 0x0000003912037220 */ /* 0x004fc80000400000 */
[----:B------:R-:W-:Y:S01]  /*2e90*/  FFMA R11, R24, R56, R3 ;  /* 0x00000038180b7223 */ /* 0x000fe20000000003 */
[----:B------:R-:W-:-:S04]  /*2ea0*/  IADD3 R3, P2, R8, R20, RZ ;  /* 0x0000001408037210 */ /* 0x000fc80007f5e0ff */
[----:B------:R0:W-:Y:S01]  /*2eb0*/  @P1 STG.E desc[UR48][R6.64], R11 ;  /* 0x0000000b06001986 */ /* 0x0001e2000c101930 */
[----:B------:R-:W-:Y:S01]  /*2ec0*/  LEA R14, P1, R3, R80, 0x2 ;  /* 0x00000050030e7211 */ /* 0x000fe200078210ff */
[----:B------:R-:W-:Y:S01]  /*2ed0*/  IMAD.X R10, R71, 0x1, R9, P2 ;  /* 0x00000001470a7824 */ /* 0x000fe200010e0609 */
[----:B------:R-:W-:Y:S11]  /*2ee0*/  @!P4 BRA `(.L_x_35) ;  /* 0x000000000004c947 */ /* 0x000ff60003800000 */
[----:B------:R1:W5:Y:S02]  /*2ef0*/  LDG.E.LTC128B R18, desc[UR48][R4.64+0x4] ;  /* 0x0000043004127981 */ /* 0x000364000c1e1920 */
.L_x_35:
[----:B------:R-:W-:Y:S05]  /*2f00*/  BSYNC B1 ;  /* 0x0000000000017941 */ /* 0x000fea0003800000 */
.L_x_34:
[----:B-----5:R-:W-:Y:S01]  /*2f10*/  FMUL R8, R18, R57 ;  /* 0x0000003912087220 */ /* 0x020fe20000400000 */
[----:B------:R-:W-:-:S03]  /*2f20*/  LEA.HI.X R15, R3, R81, R10, 0x2, P1 ;  /* 0x00000051030f7211 */ /* 0x000fc600008f140a */
[----:B------:R-:W-:-:S05]  /*2f30*/  FFMA R25, R25, R56, R8 ;  /* 0x0000003819197223 */ /* 0x000fca0000000008 */
[----:B------:R2:W-:Y:S04]  /*2f40*/  @P4 STG.E desc[UR48][R6.64+0x4], R25 ;  /* 0x0000041906004986 */ /* 0x0005e8000c101930 */
[----:B------:R-:W3:Y:S01]  /*2f50*/  @P3 LDG.E.LTC128B R18, desc[UR48][R14.64] ;  /* 0x000000300e123981 */ /* 0x000ee2000c1e1920 */
[----:B------:R-:W-:Y:S01]  /*2f60*/  IADD3 R12, P1, P2, R60, R20, R12 ;  /* 0x000000143c0c7210 */ /* 0x000fe20007a3e00c */
[----:B------:R-:W-:Y:S01]  /*2f70*/  BSSY B1, `(.L_x_36) ;  /* 0x0000010000017945 */ /* 0x000fe20003800000 */
[C---:B0-----:R-:W-:Y:S02]  /*2f80*/  SHF.L.U64.HI R11, R62.reuse, 0x2, R63 ;  /* 0x000000023e0b7819 */ /* 0x041fe4000001023f */
[----:B------:R-:W-:Y:S02]  /*2f90*/  IADD3.X R13, R61, R71, R13, P1, P2 ;  /* 0x000000473d0d7210 */ /* 0x000fe40000fe440d */
[----:B------:R-:W-:-:S02]  /*2fa0*/  LEA R10, P2, R62, R6, 0x2 ;  /* 0x000000063e0a7211 */ /* 0x000fc400078410ff */
[----:B------:R-:W-:Y:S01]  /*2fb0*/  ISETP.GT.AND P0, PT, R0, 0x8, P0 ;  /* 0x000000080000780c */ /* 0x000fe20000704270 */
[----:B------:R-:W-:Y:S01]  /*2fc0*/  IMAD.WIDE.U32 R12, R19, R76, R12 ;  /* 0x0000004c130c7225 */ /* 0x000fe200078e000c */
[----:B------:R-:W-:-:S03]  /*2fd0*/  ISETP.GT.AND P1, PT, R22, 0x8, PT ;  /* 0x000000081600780c */ /* 0x000fc60003f24270 */
[----:B------:R-:W-:Y:S01]  /*2fe0*/  IMAD.X R11, R11, 0x1, R7, P2 ;  /* 0x000000010b0b7824 */ /* 0x000fe200010e0607 */
[----:B------:R-:W-:Y:S01]  /*2ff0*/  LEA R8, P4, R12, R80, 0x2 ;  /* 0x000000500c087211 */ /* 0x000fe200078810ff */
[----:B------:R-:W-:-:S05]  /*3000*/  IMAD.IADD R9, R73, 0x1, R13 ;  /* 0x0000000149097824 */ /* 0x000fca00078e020d */
[----:B------:R-:W-:Y:S01]  /*3010*/  LEA.HI.X R9, R12, R81, R9, 0x2, P4 ;  /* 0x000000510c097211 */ /* 0x000fe200020f1409 */
[----:B---3--:R-:W-:-:S04]  /*3020*/  FMUL R3, R18, R57 ;  /* 0x0000003912037220 */ /* 0x008fc80000400000 */
[----:B------:R-:W-:-:S05]  /*3030*/  FFMA R3, R26, R56, R3 ;  /* 0x000000381a037223 */ /* 0x000fca0000000003 */
[----:B------:R2:W-:Y:S01]  /*3040*/  @P3 STG.E desc[UR48][R10.64], R3 ;  /* 0x000000030a003986 */ /* 0x0005e2000c101930 */
[----:B------:R-:W-:Y:S05]  /*3050*/  @!P0 BRA `(.L_x_37) ;  /* 0x0000000000048947 */ /* 0x000fea0003800000 */
[----:B------:R0:W5:Y:S02]  /*3060*/  LDG.E.LTC128B R18, desc[UR48][R8.64+0x4] ;  /* 0x0000043008127981 */ /* 0x000164000c1e1920 */
.L_x_37:
[----:B------:R-:W-:Y:S05]  /*3070*/  BSYNC B1 ;  /* 0x0000000000017941 */ /* 0x000fea0003800000 */
.L_x_36:
[----:B-----5:R-:W-:Y:S01]  /*3080*/  FMUL R12, R18, R57 ;  /* 0x00000039120c7220 */ /* 0x020fe20000400000 */
[----:B------:R-:W-:Y:S01]  /*3090*/  ISETP.GT.AND P3, PT, R0, RZ, P1 ;  /* 0x000000ff0000720c */ /* 0x000fe20000f64270 */
[----:B------:R-:W-:Y:S01]  /*30a0*/  BSSY B1, `(.L_x_38) ;  /* 0x0000006000017945 */ /* 0x000fe20003800000 */
[----:B------:R-:W-:Y:S01]  /*30b0*/  ISETP.GT.AND P2, PT, R22, 0x9, PT ;  /* 0x000000091600780c */ /* 0x000fe20003f44270 */
[----:B------:R-:W-:-:S05]  /*30c0*/  FFMA R27, R27, R56, R12 ;  /* 0x000000381b1b7223 */ /* 0x000fca000000000c */
[----:B------:R3:W-:Y:S05]  /*30d0*/  @P0 STG.E desc[UR48][R10.64+0x4], R27 ;  /* 0x0000041b0a000986 */ /* 0x0007ea000c101930 */
[----:B------:R-:W-:Y:S05]  /*30e0*/  @!P3 BRA `(.L_x_39) ;  /* 0x000000000004b947 */ /* 0x000fea0003800000 */
[----:B------:R4:W5:Y:S02]  /*30f0*/  LDG.E.LTC128B R18, desc[UR48][R4.64+0x20] ;  /* 0x0000203004127981 */ /* 0x000964000c1e1920 */
.L_x_39:
[----:B------:R-:W-:Y:S05]  /*3100*/  BSYNC B1 ;  /* 0x0000000000017941 */ /* 0x000fea0003800000 */
.L_x_38:
[----:B--2--5:R-:W-:Y:S01]  /*3110*/  FMUL R3, R18, R57 ;  /* 0x0000003912037220 */ /* 0x024fe20000400000 */
[----:B------:R-:W-:Y:S01]  /*3120*/  ISETP.GT.AND P0, PT, R0, RZ, P2 ;  /* 0x000000ff0000720c */ /* 0x000fe20001704270 */
[----:B------:R-:W-:Y:S02]  /*3130*/  BSSY B1, `(.L_x_40) ;  /* 0x0000005000017945 */ /* 0x000fe40003800000 */
[----:B------:R-:W-:-:S05]  /*3140*/  FFMA R3, R28, R56, R3 ;  /* 0x000000381c037223 */ /* 0x000fca0000000003 */
[----:B------:R2:W-:Y:S05]  /*3150*/  @P3 STG.E desc[UR48][R6.64+0x20], R3 ;  /* 0x0000200306003986 */ /* 0x0005ea000c101930 */
[----:B------:R-:W-:Y:S05]  /*3160*/  @!P0 BRA `(.L_x_41) ;  /* 0x0000000000048947 */ /* 0x000fea0003800000 */
[----:B------:R0:W5:Y:S02]  /*3170*/  LDG.E.LTC128B R18, desc[UR48][R4.64+0x24] ;  /* 0x0000243004127981 */ /* 0x000164000c1e1920 */
.L_x_41:
[----:B------:R-:W-:Y:S05]  /*3180*/  BSYNC B1 ;  /* 0x0000000000017941 */ /* 0x000fea0003800000 */
.L_x_40:
[----:B-----5:R-:W-:Y:S01]  /*3190*/  FMUL R12, R18, R57 ;  /* 0x00000039120c7220 */ /* 0x020fe20000400000 */
[----:B------:R-:W-:Y:S01]  /*31a0*/  ISETP.GT.AND P1, PT, R0, 0x8, P1 ;  /* 0x000000080000780c */ /* 0x000fe20000f24270 */
[----:B------:R-:W-:Y:S02]  /*31b0*/  BSSY B1, `(.L_x_42) ;  /* 0x0000005000017945 */ /* 0x000fe40003800000 */
[----:B------:R-:W-:-:S05]  /*31c0*/  FFMA R29, R29, R56, R12 ;  /* 0x000000381d1d7223 */ /* 0x000fca000000000c */
[----:B------:R0:W-:Y:S05]  /*31d0*/  @P0 STG.E desc[UR48][R6.64+0x24], R29 ;  /* 0x0000241d06000986 */ /* 0x0001ea000c101930 */
[----:B------:R-:W-:Y:S05]  /*31e0*/  @!P1 BRA `(.L_x_43) ;  /* 0x0000000000049947 */ /* 0x000fea0003800000 */
[----:B------:R0:W5:Y:S02]  /*31f0*/  LDG.E.LTC128B R18, desc[UR48][R8.64+0x20] ;  /* 0x0000203008127981 */ /* 0x000164000c1e1920 */
.L_x_43:
[----:B------:R-:W-:Y:S05]  /*3200*/  BSYNC B1 ;  /* 0x0000000000017941 */ /* 0x000fea0003800000 */
.L_x_42:
[----:B--2--5:R-:W-:Y:S01]  /*3210*/  FMUL R3, R18, R57 ;  /* 0x0000003912037220 */ /* 0x024fe20000400000 */
[----:B------:R-:W-:Y:S01]  /*3220*/  ISETP.GT.AND P2, PT, R0, 0x8, P2 ;  /* 0x000000080000780c */ /* 0x000fe20001744270 */
[----:B------:R-:W-:Y:S01]  /*3230*/  BSSY B1, `(.L_x_44) ;  /* 0x0000006000017945 */ /* 0x000fe20003800000 */
[----:B------:R-:W-:Y:S01]  /*3240*/  ISETP.GT.AND P0, PT, R22, 0x10, PT ;  /* 0x000000101600780c */ /* 0x000fe20003f04270 */
[----:B------:R-:W-:-:S05]  /*3250*/  FFMA R3, R30, R56, R3 ;  /* 0x000000381e037223 */ /* 0x000fca0000000003 */
[----:B------:R2:W-:Y:S05]  /*3260*/  @P1 STG.E desc[UR48][R10.64+0x20], R3 ;  /* 0x000020030a001986 */ /* 0x0005ea000c101930 */
[----:B------:R-:W-:Y:S05]  /*3270*/  @!P2 BRA `(.L_x_45) ;  /* 0x000000000004a947 */ /* 0x000fea0003800000 */
[----:B------:R0:W5:Y:S02]  /*3280*/  LDG.E.LTC128B R18, desc[UR48][R8.64+0x24] ;  /* 0x0000243008127981 */ /* 0x000164000c1e1920 */
.L_x_45:
[----:B------:R-:W-:Y:S05]  /*3290*/  BSYNC B1 ;  /* 0x0000000000017941 */ /* 0x000fea0003800000 */
.L_x_44:
        /* <DEDUP_REMOVED lines=8> */
.L_x_47:
[----:B------:R-:W-:Y:S05]  /*3320*/  BSYNC B1 ;  /* 0x0000000000017941 */ /* 0x000fea0003800000 */
.L_x_46:
[----:B--2--5:R-:W-:Y:S01]  /*3330*/  FMUL R3, R18, R57 ;  /* 0x0000003912037220 */ /* 0x024fe20000400000 */
[----:B------:R-:W-:Y:S01]  /*3340*/  ISETP.GT.AND P2, PT, R0, RZ, P1 ;  /* 0x000000ff0000720c */ /* 0x000fe20000f44270 */
[----:B------:R-:W-:Y:S02]  /*3350*/  BSSY B1, `(.L_x_48) ;  /* 0x0000005000017945 */ /* 0x000fe40003800000 */
[----:B------:R-:W-:-:S05]  /*3360*/  FFMA R3, R32, R56, R3 ;  /* 0x0000003820037223 */ /* 0x000fca0000000003 */
[----:B------:R2:W-:Y:S05]  /*3370*/  @P3 STG.E desc[UR48][R6.64+0x40], R3 ;  /* 0x0000400306003986 */ /* 0x0005ea000c101930 */
[----:B------:R-:W-:Y:S05]  /*3380*/  @!P2 BRA `(.L_x_49) ;  /* 0x000000000004a947 */ /* 0x000fea0003800000 */
[----:B------:R0:W5:Y:S02]  /*3390*/  LDG.E.LTC128B R18, desc[UR48][R4.64+0x44] ;  /* 0x0000443004127981 */ /* 0x000164000c1e1920 */
.L_x_49:
[----:B------:R-:W-:Y:S05]  /*33a0*/  BSYNC B1 ;  /* 0x0000000000017941 */ /* 0x000fea0003800000 */
.L_x_48:
[----:B-----5:R-:W-:Y:S01]  /*33b0*/  FMUL R12, R18, R57 ;  /* 0x00000039120c7220 */ /* 0x020fe20000400000 */
[----:B------:R-:W-:Y:S01]  /*33c0*/  ISETP.GT.AND P0, PT, R0, 0x8, P0 ;  /* 0x000000080000780c */ /* 0x000fe20000704270 */
[----:B------:R-:W-:Y:S02]  /*33d0*/  BSSY B1, `(.L_x_50) ;  /* 0x0000005000017945 */ /* 0x000fe40003800000 */
[----:B------:R-:W-:-:S05]  /*33e0*/  FFMA R33, R33, R56, R12 ;  /* 0x0000003821217223 */ /* 0x000fca000000000c */
[----:B------:R0:W-:Y:S05]  /*33f0*/  @P2 STG.E desc[UR48][R6.64+0x44], R33 ;  /* 0x0000442106002986 */ /* 0x0001ea000c101930 */
[----:B------:R-:W-:Y:S05]  /*3400*/  @!P0 BRA `(.L_x_51) ;  /* 0x0000000000048947 */ /* 0x000fea0003800000 */
[----:B------:R0:W5:Y:S02]  /*3410*/  LDG.E.LTC128B R18, desc[UR48][R8.64+0x40] ;  /* 0x0000403008127981 */ /* 0x000164000c1e1920 */
.L_x_51:
[----:B------:R-:W-:Y:S05]  /*3420*/  BSYNC B1 ;  /* 0x0000000000017941 */ /* 0x000fea0003800000 */
.L_x_50:
        /* <DEDUP_REMOVED lines=8> */
.L_x_53:
[----:B------:R-:W-:Y:S05]  /*34b0*/  BSYNC B1 ;  /* 0x0000000000017941 */ /* 0x000fea0003800000 */
.L_x_52:
        /* <DEDUP_REMOVED lines=8> */
.L_x_55:
[----:B------:R-:W-:Y:S05]  /*3540*/  BSYNC B1 ;  /* 0x0000000000017941 */ /* 0x000fea0003800000 */
.L_x_54:
[----:B--2--5:R-:W-:Y:S01]  /*3550*/  FMUL R3, R18, R57 ;  /* 0x0000003912037220 */ /* 0x024fe20000400000 */
[----:B------:R-:W-:Y:S01]  /*3560*/  ISETP.GT.AND P1, PT, R0, RZ, P0 ;  /* 0x000000ff0000720c */ /* 0x000fe20000724270 */
[----:B------:R-:W-:Y:S02]  /*3570*/  BSSY B1, `(.L_x_56) ;  /* 0x0000005000017945 */ /* 0x000fe40003800000 */
[----:B------:R-:W-:-:S05]  /*3580*/  FFMA R3, R36, R56, R3 ;  /* 0x0000003824037223 */ /* 0x000fca0000000003 */
[----:B------:R2:W-:Y:S05]  /*3590*/  @P3 STG.E desc[UR48][R6.64+0x60], R3 ;  /* 0x0000600306003986 */ /* 0x0005ea000c101930 */
[----:B------:R-:W-:Y:S05]  /*35a0*/  @!P1 BRA `(.L_x_57) ;  /* 0x0000000000049947 */ /* 0x000fea0003800000 */
[----:B------:R0:W5:Y:S02]  /*35b0*/  LDG.E.LTC128B R18, desc[UR48][R4.64+0x64] ;  /* 0x0000643004127981 */ /* 0x000164000c1e1920 */
.L_x_57:
[----:B------:R-:W-:Y:S05]  /*35c0*/  BSYNC B1 ;  /* 0x0000000000017941 */ /* 0x000fea0003800000 */
.L_x_56:
[----:B-----5:R-:W-:Y:S01]  /*35d0*/  FMUL R12, R18, R57 ;  /* 0x00000039120c7220 */ /* 0x020fe20000400000 */
[----:B------:R-:W-:Y:S01]  /*35e0*/  ISETP.GT.AND P2, PT, R0, 0x8, P2 ;  /* 0x000000080000780c */ /* 0x000fe20001744270 */
[----:B------:R-:W-:Y:S02]  /*35f0*/  BSSY B1, `(.L_x_58) ;  /* 0x0000005000017945 */ /* 0x000fe40003800000 */
[----:B------:R-:W-:-:S05]  /*3600*/  FFMA R37, R37, R56, R12 ;  /* 0x0000003825257223 */ /* 0x000fca000000000c */
[----:B------:R0:W-:Y:S05]  /*3610*/  @P1 STG.E desc[UR48][R6.64+0x64], R37 ;  /* 0x0000642506001986 */ /* 0x0001ea000c101930 */
[----:B------:R-:W-:Y:S05]  /*3620*/  @!P2 BRA `(.L_x_59) ;  /* 0x000000000004a947 */ /* 0x000fea0003800000 */
[----:B------:R0:W5:Y:S02]  /*3630*/  LDG.E.LTC128B R18, desc[UR48][R8.64+0x60] ;  /* 0x0000603008127981 */ /* 0x000164000c1e1920 */
.L_x_59:
[----:B------:R-:W-:Y:S05]  /*3640*/  BSYNC B1 ;  /* 0x0000000000017941 */ /* 0x000fea0003800000 */
.L_x_58:
        /* <DEDUP_REMOVED lines=8> */
.L_x_61:
[----:B------:R-:W-:Y:S05]  /*36d0*/  BSYNC B1 ;  /* 0x0000000000017941 */ /* 0x000fea0003800000 */
.L_x_60:
        /* <DEDUP_REMOVED lines=8> */
.L_x_63:
[----:B------:R-:W-:Y:S05]  /*3760*/  BSYNC B1 ;  /* 0x0000000000017941 */ /* 0x000fea0003800000 */
.L_x_62:
[----:B--2--5:R-:W-:Y:S01]  /*3770*/  FMUL R3, R18, R57 ;  /* 0x0000003912037220 */ /* 0x024fe20000400000 */
[----:B------:R-:W-:Y:S01]  /*3780*/  ISETP.GT.AND P0, PT, R0, RZ, P2 ;  /* 0x000000ff0000720c */ /* 0x000fe20001704270 */
[----:B------:R-:W-:Y:S02]  /*3790*/  BSSY B1, `(.L_x_64) ;  /* 0x0000005000017945 */ /* 0x000fe40003800000 */
[----:B------:R-:W-:-:S05]  /*37a0*/  FFMA R3, R40, R56, R3 ;  /* 0x0000003828037223 */ /* 0x000fca0000000003 */
[----:B------:R2:W-:Y:S05]  /*37b0*/  @P3 STG.E desc[UR48][R6.64+0x80], R3 ;  /* 0x0000800306003986 */ /* 0x0005ea000c101930 */
[----:B------:R-:W-:Y:S05]  /*37c0*/  @!P0 BRA `(.L_x_65) ;  /* 0x0000000000048947 */ /* 0x000fea0003800000 */
[----:B------:R0:W5:Y:S02]  /*37d0*/  LDG.E.LTC128B R18, desc[UR48][R4.64+0x84] ;  /* 0x0000843004127981 */ /* 0x000164000c1e1920 */
.L_x_65:
[----:B------:R-:W-:Y:S05]  /*37e0*/  BSYNC B1 ;  /* 0x0000000000017941 */ /* 0x000fea0003800000 */
.L_x_64:
[----:B-----5:R-:W-:Y:S01]  /*37f0*/  FMUL R12, R18, R57 ;  /* 0x00000039120c7220 */ /* 0x020fe20000400000 */
[----:B------:R-:W-:Y:S01]  /*3800*/  ISETP.GT.AND P1, PT, R0, 0x8, P1 ;  /* 0x000000080000780c */ /* 0x000fe20000f24270 */
[----:B------:R-:W-:Y:S02]  /*3810*/  BSSY B1, `(.L_x_66) ;  /* 0x0000005000017945 */ /* 0x000fe40003800000 */
[----:B------:R-:W-:-:S05]  /*3820*/  FFMA R41, R41, R56, R12 ;  /* 0x0000003829297223 */ /* 0x000fca000000000c */
[----:B------:R0:W-:Y:S05]  /*3830*/  @P0 STG.E desc[UR48][R6.64+0x84], R41 ;  /* 0x0000842906000986 */ /* 0x0001ea000c101930 */
[----:B------:R-:W-:Y:S05]  /*3840*/  @!P1 BRA `(.L_x_67) ;  /* 0x0000000000049947 */ /* 0x000fea0003800000 */
[----:B------:R0:W5:Y:S02]  /*3850*/  LDG.E.LTC128B R18, desc[UR48][R8.64+0x80] ;  /* 0x0000803008127981 */ /* 0x000164000c1e1920 */
.L_x_67:
[----:B------:R-:W-:Y:S05]  /*3860*/  BSYNC B1 ;  /* 0x0000000000017941 */ /* 0x000fea0003800000 */
.L_x_66:
        /* <DEDUP_REMOVED lines=8> */
.L_x_69:
[----:B------:R-:W-:Y:S05]  /*38f0*/  BSYNC B1 ;  /* 0x0000000000017941 */ /* 0x000fea0003800000 */
.L_x_68:
        /* <DEDUP_REMOVED lines=8> */
.L_x_71:
[----:B------:R-:W-:Y:S05]  /*3980*/  BSYNC B1 ;  /* 0x0000000000017941 */ /* 0x000fea0003800000 */
.L_x_70:
[----:B--2--5:R-:W-:Y:S01]  /*3990*/  FMUL R3, R18, R57 ;  /* 0x0000003912037220 */ /* 0x024fe20000400000 */
[----:B------:R-:W-:Y:S01]  /*39a0*/  ISETP.GT.AND P2, PT, R0, RZ, P1 ;  /* 0x000000ff0000720c */ /* 0x000fe20000f44270 */
[----:B------:R-:W-:Y:S02]  /*39b0*/  BSSY B1, `(.L_x_72) ;  /* 0x0000005000017945 */ /* 0x000fe40003800000 */
[----:B------:R-:W-:-:S05]  /*39c0*/  FFMA R3, R44, R56, R3 ;  /* 0x000000382c037223 */ /* 0x000fca0000000003 */
[----:B------:R2:W-:Y:S05]  /*39d0*/  @P3 STG.E desc[UR48][R6.64+0xa0], R3 ;  /* 0x0000a00306003986 */ /* 0x0005ea000c101930 */
[----:B------:R-:W-:Y:S05]  /*39e0*/  @!P2 BRA `(.L_x_73) ;  /* 0x000000000004a947 */ /* 0x000fea0003800000 */
[----:B------:R0:W5:Y:S02]  /*39f0*/  LDG.E.LTC128B R18, desc[UR48][R4.64+0xa4] ;  /* 0x0000a43004127981 */ /* 0x000164000c1e1920 */
.L_x_73:
[----:B------:R-:W-:Y:S05]  /*3a00*/  BSYNC B1 ;  /* 0x0000000000017941 */ /* 0x000fea0003800000 */
.L_x_72:
[----:B-----5:R-:W-:Y:S01]  /*3a10*/  FMUL R12, R18, R57 ;  /* 0x00000039120c7220 */ /* 0x020fe20000400000 */
[----:B------:R-:W-:Y:S01]  /*3a20*/  ISETP.GT.AND P0, PT, R0, 0x8, P0 ;  /* 0x000000080000780c */ /* 0x000fe20000704270 */
[----:B------:R-:W-:Y:S02]  /*3a30*/  BSSY B1, `(.L_x_74) ;  /* 0x0000005000017945 */ /* 0x000fe40003800000 */
[----:B------:R-:W-:-:S05]  /*3a40*/  FFMA R45, R45, R56, R12 ;  /* 0x000000382d2d7223 */ /* 0x000fca000000000c */
[----:B------:R0:W-:Y:S05]  /*3a50*/  @P2 STG.E desc[UR48][R6.64+0xa4], R45 ;  /* 0x0000a42d06002986 */ /* 0x0001ea000c101930 */
[----:B------:R-:W-:Y:S05]  /*3a60*/  @!P0 BRA `(.L_x_75) ;  /* 0x0000000000048947 */ /* 0x000fea0003800000 */
[----:B------:R0:W5:Y:S02]  /*3a70*/  LDG.E.LTC128B R18, desc[UR48][R8.64+0xa0] ;  /* 0x0000a03008127981 */ /* 0x000164000c1e1920 */
.L_x_75:
[----:B------:R-:W-:Y:S05]  /*3a80*/  BSYNC B1 ;  /* 0x0000000000017941 */ /* 0x000fea0003800000 */
.L_x_74:
        /* <DEDUP_REMOVED lines=8> */
.L_x_77:
[----:B------:R-:W-:Y:S05]  /*3b10*/  BSYNC B1 ;  /* 0x0000000000017941 */ /* 0x000fea0003800000 */
.L_x_76:
        /* <DEDUP_REMOVED lines=8> */
.L_x_79:
[----:B------:R-:W-:Y:S05]  /*3ba0*/  BSYNC B1 ;  /* 0x0000000000017941 */ /* 0x000fea0003800000 */
.L_x_78:
[----:B--2--5:R-:W-:Y:S01]  /*3bb0*/  FMUL R3, R18, R57 ;  /* 0x0000003912037220 */ /* 0x024fe20000400000 */
[----:B------:R-:W-:Y:S01]  /*3bc0*/  ISETP.GT.AND P1, PT, R0, RZ, P0 ;  /* 0x000000ff0000720c */ /* 0x000fe20000724270 */
[----:B------:R-:W-:Y:S02]  /*3bd0*/  BSSY B1, `(.L_x_80) ;  /* 0x0000005000017945 */ /* 0x000fe40003800000 */
[----:B------:R-:W-:-:S05]  /*3be0*/  FFMA R3, R48, R56, R3 ;  /* 0x0000003830037223 */ /* 0x000fca0000000003 */
[----:B------:R2:W-:Y:S05]  /*3bf0*/  @P3 STG.E desc[UR48][R6.64+0xc0], R3 ;  /* 0x0000c00306003986 */ /* 0x0005ea000c101930 */
[----:B------:R-:W-:Y:S05]  /*3c00*/  @!P1 BRA `(.L_x_81) ;  /* 0x0000000000049947 */ /* 0x000fea0003800000 */
[----:B------:R0:W5:Y:S02]  /*3c10*/  LDG.E.LTC128B R18, desc[UR48][R4.64+0xc4] ;  /* 0x0000c43004127981 */ /* 0x000164000c1e1920 */
.L_x_81:
[----:B------:R-:W-:Y:S05]  /*3c20*/  BSYNC B1 ;  /* 0x0000000000017941 */ /* 0x000fea0003800000 */
.L_x_80:
[----:B-----5:R-:W-:Y:S01]  /*3c30*/  FMUL R12, R18, R57 ;  /* 0x00000039120c7220 */ /* 0x020fe20000400000 */
[----:B------:R-:W-:Y:S01]  /*3c40*/  ISETP.GT.AND P2, PT, R0, 0x8, P2 ;  /* 0x000000080000780c */ /* 0x000fe20001744270 */
[----:B------:R-:W-:Y:S02]  /*3c50*/  BSSY B1, `(.L_x_82) ;  /* 0x0000005000017945 */ /* 0x000fe40003800000 */
[----:B------:R-:W-:-:S05]  /*3c60*/  FFMA R49, R49, R56, R12 ;  /* 0x0000003831317223 */ /* 0x000fca000000000c */
[----:B------:R0:W-:Y:S05]  /*3c70*/  @P1 STG.E desc[UR48][R6.64+0xc4], R49 ;  /* 0x0000c43106001986 */ /* 0x0001ea000c101930 */
[----:B------:R-:W-:Y:S05]  /*3c80*/  @!P2 BRA `(.L_x_83) ;  /* 0x000000000004a947 */ /* 0x000fea0003800000 */
[----:B------:R0:W5:Y:S02]  /*3c90*/  LDG.E.LTC128B R18, desc[UR48][R8.64+0xc0] ;  /* 0x0000c03008127981 */ /* 0x000164000c1e1920 */
.L_x_83:
[----:B------:R-:W-:Y:S05]  /*3ca0*/  BSYNC B1 ;  /* 0x0000000000017941 */ /* 0x000fea0003800000 */
.L_x_82:
        /* <DEDUP_REMOVED lines=8> */
.L_x_85:
[----:B------:R-:W-:Y:S05]  /*3d30*/  BSYNC B1 ;  /* 0x0000000000017941 */ /* 0x000fea0003800000 */
.L_x_84:
        /* <DEDUP_REMOVED lines=8> */
.L_x_87:
[----:B------:R-:W-:Y:S05]  /*3dc0*/  BSYNC B1 ;  /* 0x0000000000017941 */ /* 0x000fea0003800000 */
.L_x_86:
[----:B--2--5:R-:W-:Y:S01]  /*3dd0*/  FMUL R3, R18, R57 ;  /* 0x0000003912037220 */ /* 0x024fe20000400000 */
[----:B------:R-:W-:Y:S01]  /*3de0*/  ISETP.GT.AND P0, PT, R0, RZ, P2 ;  /* 0x000000ff0000720c */ /* 0x000fe20001704270 */
[----:B------:R-:W-:Y:S02]  /*3df0*/  BSSY B1, `(.L_x_88) ;  /* 0x0000005000017945 */ /* 0x000fe40003800000 */
[----:B------:R-:W-:-:S05]  /*3e00*/  FFMA R3, R52, R56, R3 ;  /* 0x0000003834037223 */ /* 0x000fca0000000003 */
[----:B------:R2:W-:Y:S05]  /*3e10*/  @P3 STG.E desc[UR48][R6.64+0xe0], R3 ;  /* 0x0000e00306003986 */ /* 0x0005ea000c101930 */
[----:B------:R-:W-:Y:S05]  /*3e20*/  @!P0 BRA `(.L_x_89) ;  /* 0x0000000000048947 */ /* 0x000fea0003800000 */
[----:B------:R0:W5:Y:S02]  /*3e30*/  LDG.E.LTC128B R18, desc[UR48][R4.64+0xe4] ;  /* 0x0000e43004127981 */ /* 0x000164000c1e1920 */
.L_x_89:
[----:B------:R-:W-:Y:S05]  /*3e40*/  BSYNC B1 ;  /* 0x0000000000017941 */ /* 0x000fea0003800000 */
.L_x_88:
[----:B01--45:R-:W-:Y:S01]  /*3e50*/  FMUL R4, R18, R57 ;  /* 0x0000003912047220 */ /* 0x033fe20000400000 */
[----:B------:R-:W-:Y:S01]  /*3e60*/  ISETP.GT.AND P1, PT, R0, 0x8, P1 ;  /* 0x000000080000780c */ /* 0x000fe20000f24270 */
[----:B------:R-:W-:Y:S02]  /*3e70*/  BSSY B1, `(.L_x_90) ;  /* 0x0000005000017945 */ /* 0x000fe40003800000 */
[----:B------:R-:W-:-:S05]  /*3e80*/  FFMA R53, R53, R56, R4 ;  /* 0x0000003835357223 */ /* 0x000fca0000000004 */
[----:B------:R0:W-:Y:S05]  /*3e90*/  @P0 STG.E desc[UR48][R6.64+0xe4], R53 ;  /* 0x0000e43506000986 */ /* 0x0001ea000c101930 */
[----:B------:R-:W-:Y:S05]  /*3ea0*/  @!P1 BRA `(.L_x_91) ;  /* 0x0000000000049947 */ /* 0x000fea0003800000 */
[----:B------:R1:W5:Y:S02]  /*3eb0*/  LDG.E.LTC128B R18, desc[UR48][R8.64+0xe0] ;  /* 0x0000e03008127981 */ /* 0x000364000c1e1920 */
.L_x_91:
[----:B------:R-:W-:Y:S05]  /*3ec0*/  BSYNC B1 ;  /* 0x0000000000017941 */ /* 0x000fea0003800000 */
.L_x_90:
[----:B--2--5:R-:W-:Y:S01]  /*3ed0*/  FMUL R3, R18, R57 ;  /* 0x0000003912037220 */ /* 0x024fe20000400000 */
[----:B------:R-:W-:Y:S01]  /*3ee0*/  @P1 IMAD.MOV.U32 R4, RZ, RZ, R10 ;  /* 0x000000ffff041224 */ /* 0x000fe200078e000a */
[----:B------:R-:W-:Y:S01]  /*3ef0*/  ISETP.GT.AND P2, PT, R0, 0x8, P2 ;  /* 0x000000080000780c */ /* 0x000fe20001744270 */
[----:B------:R-:W-:Y:S02]  /*3f00*/  @P1 IMAD.MOV.U32 R5, RZ, RZ, R11 ;  /* 0x000000ffff051224 */ /* 0x000fe400078e000b */
[----:B------:R-:W-:Y:S01]  /*3f10*/  FFMA R3, R54, R56, R3 ;  /* 0x0000003836037223 */ /* 0x000fe20000000003 */
[----:B------:R-:W-:Y:S04]  /*3f20*/  BSSY B1, `(.L_x_92) ;  /* 0x0000004000017945 */ /* 0x000fe80003800000 */
[----:B------:R2:W-:Y:S05]  /*3f30*/  @P1 STG.E desc[UR48][R4.64+0xe0], R3 ;  /* 0x0000e00304001986 */ /* 0x0005ea000c101930 */
[----:B------:R-:W-:Y:S05]  /*3f40*/  @!P2 BRA `(.L_x_93) ;  /* 0x000000000004a947 */ /* 0x000fea0003800000 */
[----:B------:R4:W5:Y:S02]  /*3f50*/  LDG.E.LTC128B R18, desc[UR48][R8.64+0xe4] ;  /* 0x0000e43008127981 */ /* 0x000964000c1e1920 */
.L_x_93:
[----:B------:R-:W-:Y:S05]  /*3f60*/  BSYNC B1 ;  /* 0x0000000000017941 */ /* 0x000fea0003800000 */
.L_x_92:
[----:B-----5:R-:W-:-:S04]  /*3f70*/  FMUL R18, R18, R57 ;  /* 0x0000003912127220 */ /* 0x020fc80000400000 */
[----:B------:R-:W-:Y:S01]  /*3f80*/  FFMA R55, R55, R56, R18 ;  /* 0x0000003837377223 */ /* 0x000fe20000000012 */
[----:B------:R-:W-:Y:S06]  /*3f90*/  @!P2 BRA `(.L_x_94) ;  /* 0x0000000400e0a947 */ /* 0x000fec0003800000 */
[----:B------:R0:W-:Y:S01]  /*3fa0*/  STG.E desc[UR48][R10.64+0xe4], R55 ;  /* 0x0000e4370a007986 */ /* 0x0001e2000c101930 */
[----:B------:R-:W-:Y:S05]  /*3fb0*/  BRA `(.L_x_94) ;  /* 0x0000000400d87947 */ /* 0x000fea0003800000 */
.L_x_33:
[----:B------:R-:W-:Y:S01]  /*3fc0*/  ISETP.GT.AND P0, PT, R22, 0x1, PT ;  /* 0x000000011600780c */ /* 0x000fe20003f04270 */
[----:B------:R-:W-:Y:S01]  /*3fd0*/  ULDC.64 UR4, c[0x0][0x5c0] ;  /* 0x0001700000047ab9 */ /* 0x000fe20000000a00 */
[-C--:B------:R-:W-:Y:S01]  /*3fe0*/  FMUL R3, R24, R56.reuse ;  /* 0x0000003818037220 */ /* 0x080fe20000400000 */
[----:B------:R-:W-:Y:S01]  /*3ff0*/  LEA R4, P4, R72, UR4, 0x2 ;  /* 0x0000000448047c11 */ /* 0x000fe2000f8810ff */
[-C--:B------:R-:W-:Y:S01]  /*4000*/  FMUL R25, R25, R56.reuse ;  /* 0x0000003819197220 */ /* 0x080fe20000400000 */
[----:B------:R-:W-:Y:S01]  /*4010*/  ISETP.GT.AND P2, PT, R0, RZ, P0 ;  /* 0x000000ff0000720c */ /* 0x000fe20000744270 */
[-C--:B------:R-:W-:Y:S01]  /*4020*/  FMUL R27, R27, R56.reuse ;  /* 0x000000381b1b7220 */ /* 0x080fe20000400000 */
[----:B------:R-:W-:Y:S01]  /*4030*/  LEA.HI.X R5, R72, UR5, R7, 0x2, P4 ;  /* 0x0000000548057c11 */ /* 0x000fe2000a0f1407 */
[-C--:B------:R-:W-:Y:S01]  /*4040*/  FMUL R9, R28, R56.reuse ;  /* 0x000000381c097220 */ /* 0x080fe20000400000 */
[C---:B------:R-:W-:Y:S01]  /*4050*/  ISETP.GT.AND P3, PT, R0.reuse, 0x8, P3 ;  /* 0x000000080000780c */ /* 0x040fe20001f64270 */
[-C--:B------:R-:W-:Y:S01]  /*4060*/  FMUL R29, R29, R56.reuse ;  /* 0x000000381d1d7220 */ /* 0x080fe20000400000 */
[----:B------:R-:W-:Y:S01]  /*4070*/  ISETP.GT.AND P0, PT, R0, 0x8, P0 ;  /* 0x000000080000780c */ /* 0x000fe20000704270 */
[----:B------:R0:W-:Y:S01]  /*4080*/  @P1 STG.E desc[UR48][R4.64], R3 ;  /* 0x0000000304001986 */ /* 0x0001e2000c101930 */
[----:B------:R-:W-:Y:S01]  /*4090*/  ISETP.GT.AND P5, PT, R22, 0x8, PT ;  /* 0x000000081600780c */ /* 0x000fe20003fa4270 */
[-C--:B------:R-:W-:Y:S01]  /*40a0*/  FMUL R31, R31, R56.reuse ;  /* 0x000000381f1f7220 */ /* 0x080fe20000400000 */
[C---:B------:R-:W-:Y:S01]  /*40b0*/  SHF.L.U64.HI R7, R62.reuse, 0x2, R63 ;  /* 0x000000023e077819 */ /* 0x040fe2000001023f */
[----:B------:R-:W-:Y:S01]  /*40c0*/  FMUL R33, R33, R56 ;  /* 0x0000003821217220 */ /* 0x000fe20000400000 */
[----:B------:R-:W-:Y:S01]  /*40d0*/  LEA R6, P1, R62, R4, 0x2 ;  /* 0x000000043e067211 */ /* 0x000fe200078210ff */
[----:B------:R-:W-:Y:S01]  /*40e0*/  @P2 STG.E desc[UR48][R4.64+0x4], R25 ;  /* 0x0000041904002986 */ /* 0x000fe2000c101930 */
[----:B------:R-:W-:Y:S01]  /*40f0*/  ISETP.GT.AND P4, PT, R22, 0x9, PT ;  /* 0x000000091600780c */ /* 0x000fe20003f84270 */
[-C--:B------:R-:W-:Y:S01]  /*4100*/  FMUL R35, R35, R56.reuse ;  /* 0x0000003823237220 */ /* 0x080fe20000400000 */
[C---:B------:R-:W-:Y:S01]  /*4110*/  ISETP.GT.AND P2, PT, R0.reuse, RZ, P5 ;  /* 0x000000ff0000720c */ /* 0x040fe20002f44270 */
[----:B------:R-:W-:Y:S01]  /*4120*/  IMAD.X R7, R7, 0x1, R5, P1 ;  /* 0x0000000107077824 */ /* 0x000fe200008e0605 */
[----:B------:R-:W-:Y:S01]  /*4130*/  ISETP.GT.AND P1, PT, R0, RZ, P4 ;  /* 0x000000ff0000720c */ /* 0x000fe20002724270 */
[-C--:B0-----:R-:W-:Y:S01]  /*4140*/  FMUL R3, R26, R56.reuse ;  /* 0x000000381a037220 */ /* 0x081fe20000400000 */
[----:B------:R-:W-:Y:S01]  /*4150*/  ISETP.GT.AND P4, PT, R0, 0x8, P4 ;  /* 0x000000080000780c */ /* 0x000fe20002784270 */
[-C--:B------:R-:W-:Y:S01]  /*4160*/  FMUL R37, R37, R56.reuse ;  /* 0x0000003825257220 */ /* 0x080fe20000400000 */
[-C--:B------:R-:W-:Y:S01]  /*4170*/  FMUL R39, R39, R56.reuse ;  /* 0x0000003827277220 */ /* 0x080fe20000400000 */
[-C--:B------:R-:W-:Y:S01]  /*4180*/  FMUL R41, R41, R56.reuse ;  /* 0x0000003829297220 */ /* 0x080fe20000400000 */
[----:B------:R0:W-:Y:S01]  /*4190*/  @P3 STG.E desc[UR48][R6.64], R3 ;  /* 0x0000000306003986 */ /* 0x0001e2000c101930 */
[----:B------:R-:W-:Y:S01]  /*41a0*/  ISETP.GT.AND P3, PT, R22, 0x11, PT ;  /* 0x000000111600780c */ /* 0x000fe20003f64270 */
[-C--:B------:R-:W-:Y:S01]  /*41b0*/  FMUL R43, R43, R56.reuse ;  /* 0x000000382b2b7220 */ /* 0x080fe20000400000 */
[-C--:B------:R-:W-:Y:S01]  /*41c0*/  FMUL R45, R45, R56.reuse ;  /* 0x000000382d2d7220 */ /* 0x080fe20000400000 */
[----:B------:R-:W-:Y:S01]  /*41d0*/  @P0 STG.E desc[UR48][R6.64+0x4], R27 ;  /* 0x0000041b06000986 */ /* 0x000fe2000c101930 */
[----:B------:R-:W-:Y:S01]  /*41e0*/  ISETP.GT.AND P0, PT, R0, 0x8, P5 ;  /* 0x000000080000780c */ /* 0x000fe20002f04270 */
[-C--:B------:R-:W-:Y:S01]  /*41f0*/  FMUL R47, R47, R56.reuse ;  /* 0x000000382f2f7220 */ /* 0x080fe20000400000 */
[----:B------:R-:W-:Y:S01]  /*4200*/  ISETP.GT.AND P5, PT, R22, 0x10, PT ;  /* 0x000000101600780c */ /* 0x000fe20003fa4270 */
[----:B------:R1:W-:Y:S01]  /*4210*/  @P2 STG.E desc[UR48][R4.64+0x20], R9 ;  /* 0x0000200904002986 */ /* 0x0003e2000c101930 */
[-C--:B------:R-:W-:Y:S01]  /*4220*/  FMUL R49, R49, R56.reuse ;  /* 0x0000003831317220 */ /* 0x080fe20000400000 */
[-C--:B------:R-:W-:Y:S01]  /*4230*/  FMUL R51, R51, R56.reuse ;  /* 0x0000003833337220 */ /* 0x080fe20000400000 */
[----:B------:R-:W-:Y:S01]  /*4240*/  ISETP.GT.AND P2, PT, R0, RZ, P5 ;  /* 0x000000ff0000720c */ /* 0x000fe20002f44270 */
[----:B------:R-:W-:Y:S01]  /*4250*/  @P1 STG.E desc[UR48][R4.64+0x24], R29 ;  /* 0x0000241d04001986 */ /* 0x000fe2000c101930 */
[-C--:B0-----:R-:W-:Y:S01]  /*4260*/  FMUL R3, R30, R56.reuse ;  /* 0x000000381e037220 */ /* 0x081fe20000400000 */
[C---:B------:R-:W-:Y:S01]  /*4270*/  ISETP.GT.AND P1, PT, R0.reuse, RZ, P3 ;  /* 0x000000ff0000720c */ /* 0x040fe20001f24270 */
[-C--:B------:R-:W-:Y:S01]  /*4280*/  FMUL R53, R53, R56.reuse ;  /* 0x0000003835357220 */ /* 0x080fe20000400000 */
[----:B------:R-:W-:Y:S01]  /*4290*/  ISETP.GT.AND P3, PT, R0, 0x8, P3 ;  /* 0x000000080000780c */ /* 0x000fe20001f64270 */
[-C--:B------:R-:W-:Y:S01]  /*42a0*/  FMUL R11, R54, R56.reuse ;  /* 0x00000038360b7220 */ /* 0x080fe20000400000 */
[----:B------:R0:W-:Y:S01]  /*42b0*/  @P0 STG.E desc[UR48][R6.64+0x20], R3 ;  /* 0x0000200306000986 */ /* 0x0001e2000c101930 */
[----:B------:R-:W-:Y:S01]  /*42c0*/  ISETP.GT.AND P0, PT, R0, 0x8, P5 ;  /* 0x000000080000780c */ /* 0x000fe20002f04270 */
[-C--:B-1----:R-:W-:Y:S01]  /*42d0*/  FMUL R9, R32, R56.reuse ;  /* 0x0000003820097220 */ /* 0x082fe20000400000 */
[C---:B------:R-:W-:Y:S01]  /*42e0*/  ISETP.GT.AND P5, PT, R22.reuse, 0x18, PT ;  /* 0x000000181600780c */ /* 0x040fe20003fa4270 */
[----:B------:R-:W-:Y:S01]  /*42f0*/  @P4 STG.E desc[UR48][R6.64+0x24], R31 ;  /* 0x0000241f06004986 */ /* 0x000fe2000c101930 */
[----:B------:R-:W-:Y:S01]  /*4300*/  ISETP.GT.AND P4, PT, R22, 0x19, PT ;  /* 0x000000191600780c */ /* 0x000fe20003f84270 */
[----:B------:R-:W-:-:S02]  /*4310*/  FMUL R55, R55, R56 ;  /* 0x0000003837377220 */ /* 0x000fc40000400000 */
[----:B------:R1:W-:Y:S01]  /*4320*/  @P2 STG.E desc[UR48][R4.64+0x40], R9 ;  /* 0x0000400904002986 */ /* 0x0003e2000c101930 */
[----:B------:R-:W-:-:S03]  /*4330*/  ISETP.GT.AND P2, PT, R0, RZ, P5 ;  /* 0x000000ff0000720c */ /* 0x000fc60002f44270 */
[----:B------:R-:W-:Y:S01]  /*4340*/  @P1 STG.E desc[UR48][R4.64+0x44], R33 ;  /* 0x0000442104001986 */ /* 0x000fe2000c101930 */
[----:B------:R-:W-:Y:S01]  /*4350*/  ISETP.GT.AND P1, PT, R0, RZ, P4 ;  /* 0x000000ff0000720c */ /* 0x000fe20002724270 */
[----:B0-----:R-:W-:Y:S01]  /*4360*/  FMUL R3, R34, R56 ;  /* 0x0000003822037220 */ /* 0x001fe20000400000 */
[----:B------:R-:W-:-:S04]  /*4370*/  ISETP.GT.AND P4, PT, R0, 0x8, P4 ;  /* 0x000000080000780c */ /* 0x000fc80002784270 */
[----:B------:R0:W-:Y:S01]  /*4380*/  @P0 STG.E desc[UR48][R6.64+0x40], R3 ;  /* 0x0000400306000986 */ /* 0x0001e2000c101930 */
[----:B-1----:R-:W-:Y:S01]  /*4390*/  FMUL R9, R36, R56 ;  /* 0x0000003824097220 */ /* 0x002fe20000400000 */
[----:B------:R-:W-:Y:S02]  /*43a0*/  ISETP.GT.AND P0, PT, R0, 0x8, P5 ;  /* 0x000000080000780c */ /* 0x000fe40002f04270 */
[----:B------:R-:W-:Y:S01]  /*43b0*/  @P3 STG.E desc[UR48][R6.64+0x44], R35 ;  /* 0x0000442306003986 */ /* 0x000fe2000c101930 */
[----:B------:R-:W-:-:S03]  /*43c0*/  ISETP.GT.AND P5, PT, R22, 0x20, PT ;  /* 0x000000201600780c */ /* 0x000fc60003fa4270 */
[----:B------:R1:W-:Y:S01]  /*43d0*/  @P2 STG.E desc[UR48][R4.64+0x60], R9 ;  /* 0x0000600904002986 */ /* 0x0003e2000c101930 */
[----:B------:R-:W-:Y:S02]  /*43e0*/  ISETP.GT.AND P2, PT, R22, 0x21, PT ;  /* 0x000000211600780c */ /* 0x000fe40003f44270 */
[C---:B------:R-:W-:Y:S01]  /*43f0*/  ISETP.GT.AND P3, PT, R0.reuse, RZ, P5 ;  /* 0x000000ff0000720c */ /* 0x040fe20002f64270 */
[----:B------:R-:W-:Y:S01]  /*4400*/  @P1 STG.E desc[UR48][R4.64+0x64], R37 ;  /* 0x0000642504001986 */ /* 0x000fe2000c101930 */
[----:B------:R-:W-:Y:S01]  /*4410*/  ISETP.GT.AND P1, PT, R0, RZ, P2 ;  /* 0x000000ff0000720c */ /* 0x000fe20001724270 */
[----:B0-----:R-:W-:Y:S01]  /*4420*/  FMUL R3, R38, R56 ;  /* 0x0000003826037220 */ /* 0x001fe20000400000 */
[----:B------:R-:W-:-:S04]  /*4430*/  ISETP.GT.AND P2, PT, R0, 0x8, P2 ;  /* 0x000000080000780c */ /* 0x000fc80001744270 */
[----:B------:R0:W-:Y:S01]  /*4440*/  @P0 STG.E desc[UR48][R6.64+0x60], R3 ;  /* 0x0000600306000986 */ /* 0x0001e2000c101930 */
[----:B-1----:R-:W-:Y:S01]  /*4450*/  FMUL R9, R40, R56 ;  /* 0x0000003828097220 */ /* 0x002fe20000400000 */
[----:B------:R-:W-:Y:S02]  /*4460*/  ISETP.GT.AND P0, PT, R0, 0x8, P5 ;  /* 0x000000080000780c */ /* 0x000fe40002f04270 */
[----:B------:R-:W-:Y:S04]  /*4470*/  @P4 STG.E desc[UR48][R6.64+0x64], R39 ;  /* 0x0000642706004986 */ /* 0x000fe8000c101930 */
[----:B------:R1:W-:Y:S01]  /*4480*/  @P3 STG.E desc[UR48][R4.64+0x80], R9 ;  /* 0x0000800904003986 */ /* 0x0003e2000c101930 */
[----:B------:R-:W-:-:S03]  /*4490*/  ISETP.GT.AND P3, PT, R22, 0x28, PT ;  /* 0x000000281600780c */ /* 0x000fc60003f64270 */
[----:B------:R-:W-:Y:S01]  /*44a0*/  @P1 STG.E desc[UR48][R4.64+0x84], R41 ;  /* 0x0000842904001986 */ /* 0x000fe2000c101930 */
[----:B------:R-:W-:Y:S01]  /*44b0*/  ISETP.GT.AND P1, PT, R22, 0x29, PT ;  /* 0x000000291600780c */ /* 0x000fe20003f24270 */
[-C--:B0-----:R-:W-:Y:S01]  /*44c0*/  FMUL R3, R42, R56.reuse ;  /* 0x000000382a037220 */ /* 0x081fe20000400000 */
[C---:B------:R-:W-:Y:S02]  /*44d0*/  ISETP.GT.AND P5, PT, R0.reuse, RZ, P3 ;  /* 0x000000ff0000720c */ /* 0x040fe40001fa4270 */
[----:B------:R-:W-:Y:S02]  /*44e0*/  ISETP.GT.AND P4, PT, R0, RZ, P1 ;  /* 0x000000ff0000720c */ /* 0x000fe40000f84270 */
[----:B------:R0:W-:Y:S01]  /*44f0*/  @P0 STG.E desc[UR48][R6.64+0x80], R3 ;  /* 0x0000800306000986 */ /* 0x0001e2000c101930 */
[----:B-1----:R-:W-:Y:S01]  /*4500*/  FMUL R9, R44, R56 ;  /* 0x000000382c097220 */ /* 0x002fe20000400000 */
[----:B------:R-:W-:Y:S02]  /*4510*/  ISETP.GT.AND P3, PT, R0, 0x8, P3 ;  /* 0x000000080000780c */ /* 0x000fe40001f64270 */
[----:B------:R-:W-:Y:S01]  /*4520*/  @P2 STG.E desc[UR48][R6.64+0x84], R43 ;  /* 0x0000842b06002986 */ /* 0x000fe2000c101930 */
[----:B------:R-:W-:-:S02]  /*4530*/  ISETP.GT.AND P0, PT, R22, 0x30, PT ;  /* 0x000000301600780c */ /* 0x000fc40003f04270 */
[----:B------:R-:W-:Y:S02]  /*4540*/  ISETP.GT.AND P1, PT, R0, 0x8, P1 ;  /* 0x000000080000780c */ /* 0x000fe40000f24270 */
[----:B------:R-:W-:Y:S01]  /*4550*/  ISETP.GT.AND P2, PT, R22, 0x31, PT ;  /* 0x000000311600780c */ /* 0x000fe20003f44270 */
[----:B------:R1:W-:Y:S01]  /*4560*/  @P5 STG.E desc[UR48][R4.64+0xa0], R9 ;  /* 0x0000a00904005986 */ /* 0x0003e2000c101930 */
[----:B------:R-:W-:Y:S01]  /*4570*/  ISETP.GT.AND P5, PT, R0, RZ, P0 ;  /* 0x000000ff0000720c */ /* 0x000fe200007a4270 */
[-C--:B0-----:R-:W-:Y:S01]  /*4580*/  FMUL R3, R46, R56.reuse ;  /* 0x000000382e037220 */ /* 0x081fe20000400000 */
[C---:B------:R-:W-:Y:S01]  /*4590*/  ISETP.GT.AND P0, PT, R0.reuse, 0x8, P0 ;  /* 0x000000080000780c */ /* 0x040fe20000704270 */
[----:B------:R-:W-:Y:S01]  /*45a0*/  @P4 STG.E desc[UR48][R4.64+0xa4], R45 ;  /* 0x0000a42d04004986 */ /* 0x000fe2000c101930 */
[C---:B------:R-:W-:Y:S02]  /*45b0*/  ISETP.GT.AND P4, PT, R0.reuse, RZ, P2 ;  /* 0x000000ff0000720c */ /* 0x040fe40001784270 */
[----:B------:R-:W-:Y:S01]  /*45c0*/  ISETP.GT.AND P2, PT, R0, 0x8, P2 ;  /* 0x000000080000780c */ /* 0x000fe20001744270 */
[----:B------:R0:W-:Y:S01]  /*45d0*/  @P3 STG.E desc[UR48][R6.64+0xa0], R3 ;  /* 0x0000a00306003986 */ /* 0x0001e2000c101930 */
[----:B------:R-:W-:Y:S01]  /*45e0*/  ISETP.GT.AND P3, PT, R22, 0x39, PT ;  /* 0x000000391600780c */ /* 0x000fe20003f64270 */
[----:B-1----:R-:W-:-:S02]  /*45f0*/  FMUL R9, R48, R56 ;  /* 0x0000003830097220 */ /* 0x002fc40000400000 */
[----:B------:R-:W-:Y:S01]  /*4600*/  @P1 STG.E desc[UR48][R6.64+0xa4], R47 ;  /* 0x0000a42f06001986 */ /* 0x000fe2000c101930 */
[----:B------:R-:W-:-:S03]  /*4610*/  ISETP.GT.AND P1, PT, R22, 0x38, PT ;  /* 0x000000381600780c */ /* 0x000fc60003f24270 */
[----:B------:R1:W-:Y:S01]  /*4620*/  @P5 STG.E desc[UR48][R4.64+0xc0], R9 ;  /* 0x0000c00904005986 */ /* 0x0003e2000c101930 */
[----:B------:R-:W-:Y:S01]  /*4630*/  ISETP.GT.AND P5, PT, R0, RZ, P3 ;  /* 0x000000ff0000720c */ /* 0x000fe20001fa4270 */
[-C--:B0-----:R-:W-:Y:S02]  /*4640*/  FMUL R3, R50, R56.reuse ;  /* 0x0000003832037220 */ /* 0x081fe40000400000 */
[----:B------:R-:W-:Y:S01]  /*4650*/  @P4 STG.E desc[UR48][R4.64+0xc4], R49 ;  /* 0x0000c43104004986 */ /* 0x000fe2000c101930 */
[C---:B------:R-:W-:Y:S02]  /*4660*/  ISETP.GT.AND P4, PT, R0.reuse, RZ, P1 ;  /* 0x000000ff0000720c */ /* 0x040fe40000f84270 */
[C---:B------:R-:W-:Y:S01]  /*4670*/  ISETP.GT.AND P1, PT, R0.reuse, 0x8, P1 ;  /* 0x000000080000780c */ /* 0x040fe20000f24270 */
[----:B------:R-:W-:Y:S01]  /*4680*/  @P0 STG.E desc[UR48][R6.64+0xc0], R3 ;  /* 0x0000c00306000986 */ /* 0x000fe2000c101930 */
[----:B------:R-:W-:Y:S01]  /*4690*/  ISETP.GT.AND P3, PT, R0, 0x8, P3 ;  /* 0x000000080000780c */ /* 0x000fe20001f64270 */
[----:B-1----:R-:W-:-:S02]  /*46a0*/  FMUL R9, R52, R56 ;  /* 0x0000003834097220 */ /* 0x002fc40000400000 */
[----:B------:R-:W-:Y:S06]  /*46b0*/  @P2 STG.E desc[UR48][R6.64+0xc4], R51 ;  /* 0x0000c43306002986 */ /* 0x000fec000c101930 */
[----:B------:R-:W-:Y:S04]  /*46c0*/  @P4 STG.E desc[UR48][R4.64+0xe0], R9 ;  /* 0x0000e00904004986 */ /* 0x000fe8000c101930 */
[----:B------:R0:W-:Y:S02]  /*46d0*/  @P5 STG.E desc[UR48][R4.64+0xe4], R53 ;  /* 0x0000e43504005986 */ /* 0x0001e4000c101930 */
[----:B0-----:R-:W-:-:S02]  /*46e0*/  @P1 IMAD.MOV.U32 R4, RZ, RZ, R6 ;  /* 0x000000ffff041224 */ /* 0x001fc400078e0006 */
[----:B------:R-:W-:-:S05]  /*46f0*/  @P1 IMAD.MOV.U32 R5, RZ, RZ, R7 ;  /* 0x000000ffff051224 */ /* 0x000fca00078e0007 */
[----:B------:R0:W-:Y:S04]  /*4700*/  @P1 STG.E desc[UR48][R4.64+0xe0], R11 ;  /* 0x0000e00b04001986 */ /* 0x0001e8000c101930 */
[----:B------:R0:W-:Y:S02]  /*4710*/  @P3 STG.E desc[UR48][R6.64+0xe4], R55 ;  /* 0x0000e43706003986 */ /* 0x0001e4000c101930 */
.L_x_94:
[----:B------:R-:W-:Y:S05]  /*4720*/  BSYNC B0 ;  /* 0x0000000000007941 */ /* 0x000fea0003800000 */
.L_x_32:
[----:B0-2---:R-:W2:Y:S01]  /*4730*/  LDL.64 R4, [R1] ;  /* 0x0000000001047983 */ /* 0x005ea20000100a00 */
[----:B------:R-:W-:Y:S01]  /*4740*/  ULDC.64 UR4, c[0x0][0x650] ;  /* 0x0001940000047ab9 */ /* 0x000fe20000000a00 */
[----:B------:R-:W-:Y:S02]  /*4750*/  IMAD.U32 R0, RZ, RZ, UR45 ;  /* 0x0000002dff007e24 */ /* 0x000fe4000f8e00ff */
[----:B------:R-:W-:Y:S02]  /*4760*/  IMAD.MOV.U32 R22, RZ, RZ, -0x1 ;  /* 0xffffffffff167424 */ /* 0x000fe400078e00ff */
[----:B------:R0:W-:Y:S01]  /*4770*/  SYNCS.ARRIVE.TRANS64.A1T0 RZ, [R0+UR41], RZ ;  /* 0x000000ff00ff79a7 */ /* 0x0001e20008100029 */
[----:B------:R-:W-:Y:S02]  /*4780*/  IMAD.MOV.U32 R18, RZ, RZ, -0x1 ;  /* 0xffffffffff127424 */ /* 0x000fe400078e00ff */
[----:B------:R-:W-:Y:S01]  /*4790*/  IMAD.MOV.U32 R19, RZ, RZ, -0x1 ;  /* 0xffffffffff137424 */ /* 0x000fe200078e00ff */
[----:B0-----:R-:W-:-:S02]  /*47a0*/  PRMT R0, RZ, 0x7610, R0 ;  /* 0x00007610ff007816 */ /* 0x001fc40000000000 */
[----:B--2---:R-:W-:-:S05]  /*47b0*/  LEA R16, P0, R4, R16, 0x1 ;  /* 0x0000001004107211 */ /* 0x004fca00078008ff */
[----:B------:R-:W-:Y:S01]  /*47c0*/  IMAD.X R17, R66, 0x1, R17, P0 ;  /* 0x0000000142117824 */ /* 0x000fe200000e0611 */
[----:B------:R-:W-:-:S04]  /*47d0*/  ISETP.GE.U32.AND P0, PT, R16, UR4, PT ;  /* 0x0000000410007c0c */ /* 0x000fc8000bf06070 */
[----:B------:R-:W-:-:S13]  /*47e0*/  ISETP.GE.U32.AND.EX P0, PT, R17, UR5, PT, P0 ;  /* 0x0000000511007c0c */ /* 0x000fda000bf06100 */
[----:B------:R-:W-:Y:S05]  /*47f0*/  @P0 BRA `(.L_x_95) ;  /* 0x00000004004c0947 */ /* 0x000fea0003800000 */
[----:B---3--:R-:W0:Y:S01]  /*4800*/  LDC.64 R10, c[0x0][0x628] ;  /* 0x00018a00ff0a7b82 */ /* 0x008e220000000a00 */
[----:B------:R-:W2:Y:S01]  /*4810*/  S2R R12, SR_CTAID.X ;  /* 0x00000000000c7919 */ /* 0x000ea20000002500 */
[----:B-1--4-:R-:W-:Y:S02]  /*4820*/  IMAD.MOV.U32 R8, RZ, RZ, R16 ;  /* 0x000000ffff087224 */ /* 0x012fe400078e0010 */
[----:B------:R-:W-:Y:S01]  /*4830*/  IMAD.MOV.U32 R9, RZ, RZ, R17 ;  /* 0x000000ffff097224 */ /* 0x000fe200078e0011 */
[----:B------:R-:W1:Y:S03]  /*4840*/  S2R R18, SR_CTAID.Y ;  /* 0x0000000000127919 */ /* 0x000e660000002600 */
[----:B------:R-:W3:Y:S08]  /*4850*/  LDC R0, c[0x0][0x630] ;  /* 0x00018c00ff007b82 */ /* 0x000ef00000000800 */
[----:B------:R-:W4:Y:S01]  /*4860*/  LDC.64 R14, c[0x0][0x620] ;  /* 0x00018800ff0e7b82 */ /* 0x000f220000000a00 */
[----:B0-----:R-:W-:-:S04]  /*4870*/  ISETP.NE.U32.AND P0, PT, R10, RZ, PT ;  /* 0x000000ff0a00720c */ /* 0x001fc80003f05070 */
[----:B------:R-:W-:-:S13]  /*4880*/  ISETP.NE.AND.EX P0, PT, R11, RZ, PT, P0 ;  /* 0x000000ff0b00720c */ /* 0x000fda0003f05300 */
[----:B-1234-:R-:W-:Y:S05]  /*4890*/  @!P0 BRA `(.L_x_96) ;  /* 0x0000000000288947 */ /* 0x01efea0003800000 */
[----:B------:R-:W0:Y:S02]  /*48a0*/  LDC R3, c[0x0][0x634] ;  /* 0x00018d00ff037b82 */ /* 0x000e240000000800 */
[----:B0-----:R-:W-:-:S05]  /*48b0*/  IADD3 R3, P0, R16, R3, RZ ;  /* 0x0000000310037210 */ /* 0x001fca0007f1e0ff */
        /* <DEDUP_REMOVED lines=8> */
.L_x_96:
[-CC-:B------:R-:W-:Y:S01]  /*4940*/  SHF.R.U64 R19, R8, R0.reuse, R9.reuse ;  /* 0x0000000008137219 */ /* 0x180fe20000001209 */
[----:B------:R-:W0:Y:S01]  /*4950*/  LDC.64 R24, c[0x0][0x640] ;  /* 0x00019000ff187b82 */ /* 0x000e220000000a00 */
[----:B------:R-:W-:Y:S01]  /*4960*/  SHF.R.U32.HI R0, RZ, R0, R9 ;  /* 0x00000000ff007219 */ /* 0x000fe20000011609 */
[----:B------:R-:W-:Y:S01]  /*4970*/  ULDC UR4, c[0x0][0x150] ;  /* 0x0000540000047ab9 */ /* 0x000fe20000000800 */
[----:B------:R-:W-:Y:S02]  /*4980*/  IADD3 R3, P0, RZ, -R19, RZ ;  /* 0x80000013ff037210 */ /* 0x000fe40007f1e0ff */
[----:B------:R-:W-:-:S03]  /*4990*/  I2FP.F32.U32 R7, R12 ;  /* 0x0000000c00077245 */ /* 0x000fc60000201000 */
[----:B------:R-:W1:Y:S01]  /*49a0*/  LDC R6, c[0x0][0x618] ;  /* 0x00018600ff067b82 */ /* 0x000e620000000800 */
[----:B------:R-:W-:Y:S02]  /*49b0*/  IMAD.X R5, RZ, RZ, ~R0, P0 ;  /* 0x000000ffff057224 */ /* 0x000fe400000e0e00 */
[----:B------:R-:W-:Y:S01]  /*49c0*/  FMUL R7, R7, UR4 ;  /* 0x0000000407077c20 */ /* 0x000fe20008400000 */
[----:B------:R-:W-:Y:S01]  /*49d0*/  ULDC UR4, c[0x0][0x154] ;  /* 0x0000550000047ab9 */ /* 0x000fe20000000800 */
[-C--:B------:R-:W-:Y:S02]  /*49e0*/  IMAD R0, R5, R14.reuse, RZ ;  /* 0x0000000e05007224 */ /* 0x080fe400078e02ff */
[C---:B------:R-:W-:Y:S01]  /*49f0*/  IMAD.WIDE.U32 R4, R3.reuse, R14, R16 ;  /* 0x0000000e03047225 */ /* 0x040fe200078e0010 */
[----:B------:R-:W2:Y:S01]  /*4a00*/  LDC R8, c[0x0][0x608] ;  /* 0x00018200ff087b82 */ /* 0x000ea20000000800 */
[----:B------:R-:W3:Y:S02]  /*4a10*/  F2I.U32.TRUNC.NTZ R7, R7 ;  /* 0x0000000700077305 */ /* 0x000ee4000020f000 */
[----:B------:R-:W-:Y:S01]  /*4a20*/  IMAD R3, R3, R15, R0 ;  /* 0x0000000f03037224 */ /* 0x000fe200078e0200 */
[----:B------:R-:W-:-:S03]  /*4a30*/  I2FP.F32.U32 R0, R18 ;  /* 0x0000001200007245 */ /* 0x000fc60000201000 */
[----:B------:R-:W-:Y:S01]  /*4a40*/  IMAD.IADD R3, R5, 0x1, R3 ;  /* 0x0000000105037824 */ /* 0x000fe200078e0203 */
[----:B------:R-:W4:Y:S01]  /*4a50*/  LDC R11, c[0x0][0x658] ;  /* 0x00019600ff0b7b82 */ /* 0x000f220000000800 */
[----:B0-----:R-:W-:-:S04]  /*4a60*/  ISETP.NE.U32.AND P0, PT, R24, RZ, PT ;  /* 0x000000ff1800720c */ /* 0x001fc80003f05070 */
[----:B------:R-:W-:-:S03]  /*4a70*/  ISETP.NE.AND.EX P0, PT, R25, RZ, PT, P0 ;  /* 0x000000ff1900720c */ /* 0x000fc60003f05300 */
[----:B------:R-:W0:Y:S01]  /*4a80*/  LDC R9, c[0x0][0x144] ;  /* 0x00005100ff097b82 */ /* 0x000e220000000800 */
[-C--:B-1----:R-:W-:Y:S01]  /*4a90*/  SHF.R.U64 R10, R4, R6.reuse, R3 ;  /* 0x00000006040a7219 */ /* 0x082fe20000001203 */
[----:B---3--:R-:W-:Y:S01]  /*4aa0*/  IMAD.MOV R7, RZ, RZ, -R7 ;  /* 0x000000ffff077224 */ /* 0x008fe200078e0a07 */
[----:B------:R-:W-:Y:S01]  /*4ab0*/  SHF.R.U32.HI R3, RZ, R6, R3 ;  /* 0x00000006ff037219 */ /* 0x000fe20000011603 */
[----:B------:R-:W-:-:S04]  /*4ac0*/  FMUL R6, R0, UR4 ;  /* 0x0000000400067c20 */ /* 0x000fc80008400000 */
[----:B------:R-:W1:Y:S01]  /*4ad0*/  LDC R21, c[0x0][0x148] ;  /* 0x00005200ff157b82 */ /* 0x000e620000000800 */
[----:B------:R3:W0:Y:S01]  /*4ae0*/  F2I.U32.TRUNC.NTZ R14, R6 ;  /* 0x00000006000e7305 */ /* 0x000622000020f000 */
[-CC-:B--2---:R-:W-:Y:S02]  /*4af0*/  SHF.R.U64 R13, R10, R8.reuse, R3.reuse ;  /* 0x000000080a0d7219 */ /* 0x184fe40000001203 */
[----:B------:R-:W-:-:S04]  /*4b00*/  SHF.R.U32.HI R0, RZ, R8, R3 ;  /* 0x00000008ff007219 */ /* 0x000fc80000011603 */
[----:B------:R-:W2:Y:S01]  /*4b10*/  LDC R20, c[0x0][0x648] ;  /* 0x00019200ff147b82 */ /* 0x000ea20000000800 */
[-CC-:B----4-:R-:W-:Y:S02]  /*4b20*/  SHF.R.U64 R15, R13, R11.reuse, R0.reuse ;  /* 0x0000000b0d0f7219 */ /* 0x190fe40000001200 */
[----:B------:R-:W-:-:S03]  /*4b30*/  SHF.R.U32.HI R5, RZ, R11, R0 ;  /* 0x0000000bff057219 */ /* 0x000fc60000011600 */
[----:B------:R-:W-:Y:S02]  /*4b40*/  IMAD.MOV.U32 R4, RZ, RZ, R15 ;  /* 0x000000ffff047224 */ /* 0x000fe400078e000f */
[----:B------:R-:W4:Y:S01]  /*4b50*/  LDC R26, c[0x0][0x638] ;  /* 0x00018e00ff1a7b82 */ /* 0x000f220000000800 */
[----:B0-----:R-:W-:-:S07]  /*4b60*/  IMAD R22, R9, R7, R12 ;  /* 0x0000000709167224 */ /* 0x001fce00078e020c */
[----:B------:R-:W0:Y:S08]  /*4b70*/  LDC R27, c[0x0][0x610] ;  /* 0x00018400ff1b7b82 */ /* 0x000e300000000800 */
[----:B------:R-:W0:Y:S01]  /*4b80*/  LDC R28, c[0x0][0x600] ;  /* 0x00018000ff1c7b82 */ /* 0x000e220000000800 */
[----:B-123--:R-:W-:Y:S05]  /*4b90*/  @!P0 BRA `(.L_x_97) ;  /* 0x0000000000288947 */ /* 0x00efea0003800000 */
[----:B------:R-:W1:Y:S02]  /*4ba0*/  LDC R0, c[0x0][0x64c] ;  /* 0x00019300ff007b82 */ /* 0x000e640000000800 */
[----:B-1----:R-:W-:-:S05]  /*4bb0*/  IADD3 R3, P0, R15, R0, RZ ;  /* 0x000000000f037210 */ /* 0x002fca0007f1e0ff */
        /* <DEDUP_REMOVED lines=8> */
.L_x_97:
[----:B------:R-:W-:Y:S01]  /*4c40*/  ISETP.NE.AND P0, PT, R2, 0x1, PT ;  /* 0x000000010200780c */ /* 0x000fe20003f05270 */
[----:B------:R-:W-:Y:S01]  /*4c50*/  IMAD.MOV R14, RZ, RZ, -R14 ;  /* 0x000000ffff0e7224 */ /* 0x000fe200078e0a0e */
[----:B------:R-:W-:Y:S02]  /*4c60*/  SHF.R.U64 R0, R4, R20, R5 ;  /* 0x0000001404007219 */ /* 0x000fe40000001205 */
[----:B------:R-:W-:Y:S02]  /*4c70*/  LOP3.LUT R3, R13, R68, RZ, 0xc0, !PT ;  /* 0x000000440d037212 */ /* 0x000fe400078ec0ff */
[----:B------:R-:W-:Y:S01]  /*4c80*/  LOP3.LUT R5, R10, R67, RZ, 0xc0, !PT ;  /* 0x000000430a057212 */ /* 0x000fe200078ec0ff */
[----:B------:R-:W-:Y:S02]  /*4c90*/  IMAD.MOV R4, RZ, RZ, -R0 ;  /* 0x000000ffff047224 */ /* 0x000fe400078e0a00 */
[----:B------:R-:W-:Y:S02]  /*4ca0*/  IMAD R3, R64, R0, R3 ;  /* 0x0000000040037224 */ /* 0x000fe400078e0203 */
[----:B----4-:R-:W-:-:S02]  /*4cb0*/  IMAD R0, R4, R26, R15 ;  /* 0x0000001a04007224 */ /* 0x010fc400078e020f */
[----:B------:R-:W-:Y:S02]  /*4cc0*/  @P0 IMAD R22, R21, R14, R18 ;  /* 0x0000000e15160224 */ /* 0x000fe400078e0212 */
[----:B------:R-:W-:Y:S02]  /*4cd0*/  IMAD.MOV.U32 R4, RZ, RZ, 0x1 ;  /* 0x00000001ff047424 */ /* 0x000fe400078e00ff */
[----:B0-----:R-:W-:Y:S02]  /*4ce0*/  IMAD R22, R3, R27, R22 ;  /* 0x0000001b03167224 */ /* 0x001fe400078e0216 */
[----:B------:R-:W-:Y:S01]  /*4cf0*/  IMAD R3, R0, R28, R5 ;  /* 0x0000001c00037224 */ /* 0x000fe200078e0205 */
[----:B------:R-:W-:-:S04]  /*4d00*/  PRMT R0, R4, 0x7610, R0 ;  /* 0x0000761004007816 */ /* 0x000fc80000000000 */
[----:B------:R-:W-:Y:S02]  /*4d10*/  SEL R18, R3, R22, !P0 ;  /* 0x0000001603127207 */ /* 0x000fe40004000000 */
[----:B------:R-:W-:-:S07]  /*4d20*/  SEL R22, R22, R3, !P0 ;  /* 0x0000000316167207 */ /* 0x000fce0004000000 */
.L_x_95:
[----:B------:R-:W-:Y:S01]  /*4d30*/  LOP3.LUT P0, RZ, R0, 0xff, RZ, 0xc0, !PT ;  /* 0x000000ff00ff7812 */ /* 0x000fe2000780c0ff */
[----:B------:R-:W-:Y:S01]  /*4d40*/  UIMAD.WIDE.U32 UR4, UR36, -0x33333333, URZ ;  /* 0xcccccccd240478a5 */ /* 0x000fe2000f8e003f */
[----:B------:R-:W-:-:S03]  /*4d50*/  LOP3.LUT R75, R75, 0x1, RZ, 0x3c, !PT ;  /* 0x000000014b4b7812 */ /* 0x000fc600078e3cff */
[----:B------:R-:W-:-:S04]  /*4d60*/  USHF.R.U32.HI UR4, URZ, 0x2, UR5 ;  /* 0x000000023f047899 */ /* 0x000fc80008011605 */
[----:B------:R-:W-:-:S04]  /*4d70*/  UIMAD UR36, UR4, -0x5, UR36 ;  /* 0xfffffffb042478a4 */ /* 0x000fc8000f8e0224 */
[----:B------:R-:W-:Y:S08]  /*4d80*/  @P0 BRA `(.L_x_98) ;  /* 0xffffffc8000c0947 */ /* 0x000ff0000383ffff */
[----:B------:R-:W-:Y:S05]  /*4d90*/  EXIT ;  /* 0x000000000000794d */ /* 0x000fea0003800000 */
.L_x_13:
[----:B------:R-:W-:-:S08]  /*4da0*/  ISETP.NE.AND P0, PT, R14, RZ, PT ;  /* 0x000000ff0e00720c */ /* 0x000fd00003f05270 */
[----:B0-----:R-:W0:-:S00]  /*4db0*/  USETMAXREG.DEALLOC.CTAPOOL 0x28 ;  /* 0x00000028000079c8 */ /* 0x001e0000080e0500 */
[----:B------:R-:W-:Y:S05]  /*4dc0*/  @P0 EXIT ;  /* 0x000000000000094d */ /* 0x000fea0003800000 */
[----:B0-----:R-:W-:Y:S01]  /*4dd0*/  LOP3.LUT P0, RZ, R3, 0xff, RZ, 0xc0, !PT ;  /* 0x000000ff03ff7812 */ /* 0x001fe2000780c0ff */
[----:B------:R-:W-:Y:S02]  /*4de0*/  IMAD.MOV.U32 R3, RZ, RZ, 0x1 ;  /* 0x00000001ff037424 */ /* 0x000fe400078e00ff */
[----:B------:R-:W-:-:S10]  /*4df0*/  IMAD.MOV.U32 R8, RZ, RZ, RZ ;  /* 0x000000ffff087224 */ /* 0x000fd400078e00ff */
[----:B------:R-:W-:Y:S05]  /*4e00*/  @!P0 BRA `(.L_x_99) ;  /* 0x0000000c008c8947 */ /* 0x000fea0003800000 */
[----:B------:R-:W-:Y:S01]  /*4e10*/  LOP3.LUT P0, RZ, R4, 0x1f, RZ, 0xc0, !PT ;  /* 0x0000001f04ff7812 */ /* 0x000fe2000780c0ff */
[----:B------:R-:W-:Y:S01]  /*4e20*/  ULDC UR21, c[0x0][0x658] ;  /* 0x0001960000157ab9 */ /* 0x000fe20000000800 */
[----:B------:R-:W-:Y:S01]  /*4e30*/  UMOV UR4, 0xffffffff ;  /* 0xffffffff00047882 */ /* 0x000fe20000000000 */
[----:B------:R-:W-:Y:S01]  /*4e40*/  BSSY B0, `(.L_x_99) ;  /* 0x00000df000007945 */ /* 0x000fe20003800000 */
[----:B------:R-:W-:Y:S01]  /*4e50*/  USHF.L.U32 UR4, UR4, UR21, URZ ;  /* 0x0000001504047299 */ /* 0x000fe2000800063f */
[C---:B------:R-:W-:Y:S01]  /*4e60*/  ISETP.NE.AND P2, PT, R5.reuse, RZ, PT ;  /* 0x000000ff0500720c */ /* 0x040fe20003f45270 */
[----:B------:R-:W-:Y:S01]  /*4e70*/  IMAD.MOV.U32 R10, RZ, RZ, 0x1 ;  /* 0x00000001ff0a7424 */ /* 0x000fe200078e00ff */
[----:B------:R-:W-:Y:S01]  /*4e80*/  ISETP.NE.OR P0, PT, R5, RZ, !P0 ;  /* 0x000000ff0500720c */ /* 0x000fe20004705670 */
[----:B------:R-:W-:Y:S01]  /*4e90*/  IMAD.MOV.U32 R3, RZ, RZ, 0x1 ;  /* 0x00000001ff037424 */ /* 0x000fe200078e00ff */
[----:B------:R-:W-:Y:S01]  /*4ea0*/  LOP3.LUT R9, R23, 0x2, RZ, 0xfc, !PT ;  /* 0x0000000217097812 */ /* 0x000fe200078efcff */
[----:B------:R-:W-:Y:S01]  /*4eb0*/  IMAD.MOV.U32 R8, RZ, RZ, RZ ;  /* 0x000000ffff087224 */ /* 0x000fe200078e00ff */
[----:B------:R-:W-:Y:S01]  /*4ec0*/  ULDC UR13, c[0x0][0x600] ;  /* 0x00018000000d7ab9 */ /* 0x000fe20000000800 */
[----:B------:R-:W-:Y:S01]  /*4ed0*/  UMOV UR5, 0x1 ;  /* 0x0000000100057882 */ /* 0x000fe20000000000 */
[----:B------:R-:W-:-:S02]  /*4ee0*/  UIADD3 UR23, UR37, 0x1, URZ ;  /* 0x0000000125177890 */ /* 0x000fc4000fffe03f */
[----:B------:R-:W-:Y:S02]  /*4ef0*/  UIADD3 UR13, UR13, -0x1, URZ ;  /* 0xffffffff0d0d7890 */ /* 0x000fe4000fffe03f */
[----:B------:R-:W-:Y:S02]  /*4f00*/  USHF.L.U32 UR21, UR5, UR21, URZ ;  /* 0x0000001505157299 */ /* 0x000fe4000800063f */
[----:B------:R-:W-:Y:S01]  /*4f10*/  ULOP3.LUT UR22, URZ, UR4, URZ, 0x33, !UPT ;  /* 0x000000043f167292 */ /* 0x000fe2000f8e333f */
[----:B------:R-:W-:-:S11]  /*4f20*/  ULDC.64 UR14, c[0x0][0x198] ;  /* 0x00006600000e7ab9 */ /* 0x000fd60000000a00 */
.L_x_111:
[----:B------:R-:W-:-:S03]  /*4f30*/  UMOV UR4, 0xffffffff ;  /* 0xffffffff00047882 */ /* 0x000fc60000000000 */
[----:B------:R-:W-:Y:S05]  /*4f40*/  BRA.DIV UR4, `(.L_x_100) ;  /* 0x00000012047c7947 */ /* 0x000fea000b800000 */
[----:B------:R-:W-:-:S13]  /*4f50*/  ELECT P6, URZ, PT ;  /* 0x00000000003f782f */ /* 0x000fda00038c0000 */
.L_x_125:
[----:B------:R-:W0:Y:S01]  /*4f60*/  LDC R4, c[0x0][0x28c] ;  /* 0x0000a300ff047b82 */ /* 0x000e220000000800 */
[----:B------:R-:W-:Y:S01]  /*4f70*/  BSSY B1, `(.L_x_101) ;  /* 0x0000057000017945 */ /* 0x000fe20003800000 */
[----:B0-----:R-:W-:-:S13]  /*4f80*/  ISETP.LT.OR P6, PT, R4, 0x1, !P6 ;  /* 0x000000010400780c */ /* 0x001fda00077c1670 */
[----:B------:R-:W-:Y:S05]  /*4f90*/  @P6 BRA `(.L_x_102) ;  /* 0x0000000400506947 */ /* 0x000fea0003800000 */
[----:B------:R-:W-:Y:S02]  /*4fa0*/  IMAD.SHL.U32 R22, R22, 0x40, RZ ;  /* 0x0000004016167824 */ /* 0x000fe400078e00ff */
[----:B------:R-:W-:Y:S02]  /*4fb0*/  IMAD.SHL.U32 R18, R18, 0x40, RZ ;  /* 0x0000004012127824 */ /* 0x000fe400078e00ff */
[----:B------:R-:W-:Y:S02]  /*4fc0*/  IMAD.MOV.U32 R13, RZ, RZ, RZ ;  /* 0x000000ffff0d7224 */ /* 0x000fe400078e00ff */
[----:B------:R-:W-:Y:S02]  /*4fd0*/  IMAD.U32 R14, RZ, RZ, UR23 ;  /* 0x00000017ff0e7e24 */ /* 0x000fe4000f8e00ff */
[----:B------:R-:W-:Y:S02]  /*4fe0*/  IMAD.MOV.U32 R4, RZ, RZ, R3 ;  /* 0x000000ffff047224 */ /* 0x000fe400078e0003 */
[----:B------:R-:W-:-:S07]  /*4ff0*/  IMAD.MOV.U32 R5, RZ, RZ, R8 ;  /* 0x000000ffff057224 */ /* 0x000fce00078e0008 */
.L_x_106:
[----:B------:R-:W0:Y:S01]  /*5000*/  S2R R7, SR_CgaCtaId ;  /* 0x0000000000077919 */ /* 0x000e220000008800 */
[----:B------:R-:W-:-:S04]  /*5010*/  MOV R6, 0x400 ;  /* 0x0000040000067802 */ /* 0x000fc80000000f00 */
[----:B0-----:R-:W-:Y:S02]  /*5020*/  LEA R12, R7, R6, 0x18 ;  /* 0x00000006070c7211 */ /* 0x001fe400078ec0ff */
[----:B------:R-:W-:Y:S01]  /*5030*/  SHF.L.U32 R6, R4, 0x1f, RZ ;  /* 0x0000001f04067819 */ /* 0x000fe200000006ff */
[----:B------:R-:W0:Y:S02]  /*5040*/  @!P2 LDC R7, c[0x0][0x500] ;  /* 0x00014000ff07ab82 */ /* 0x000e240000000800 */
[----:B------:R-:W-:-:S04]  /*5050*/  IMAD R11, R5, 0x8, R12 ;  /* 0x00000008050b7824 */ /* 0x000fc800078e020c */
[----:B------:R-:W1:Y:S02]  /*5060*/  SYNCS.PHASECHK.TRANS64.TRYWAIT P1, [R11+URZ+0x28], R6 ;  /* 0x000028060b0075a7 */ /* 0x000e64000802017f */
[----:B-1----:R-:W-:Y:S05]  /*5070*/  @!P1 BRA `(.L_x_103) ;  /* 0x0000001000509947 */ /* 0x002fea0003800000 */
.L_x_126:
[----:B-1----:R-:W-:Y:S01]  /*5080*/  PRMT R6, R9, 0x9910, RZ ;  /* 0x0000991009067816 */ /* 0x002fe200000000ff */
[----:B0-----:R0:W-:Y:S03]  /*5090*/  @!P2 SYNCS.ARRIVE.TRANS64 RZ, [R11+URZ], R7 ;  /* 0x000000070bffa9a7 */ /* 0x0011e6000800003f */
[----:B------:R-:W-:-:S13]  /*50a0*/  ISETP.NE.AND P1, PT, R6, 0x2, PT ;  /* 0x000000020600780c */ /* 0x000fda0003f25270 */
[----:B0-----:R-:W-:Y:S05]  /*50b0*/  @P1 BRA `(.L_x_104) ;  /* 0x0000000000041947 */ /* 0x001fea0003800000 */
[----:B------:R-:W-:Y:S01]  /*50c0*/  BPT.TRAP 0x1 ;  /* 0x000000040000795c */ /* 0x000fe20000300000 */
.L_x_104:
[----:B------:R-:W-:Y:S05]  /*50d0*/  @P0 BRA `(.L_x_105) ;  /* 0x0000000000040947 */ /* 0x000fea0003800000 */
[----:B------:R-:W-:Y:S01]  /*50e0*/  BPT.TRAP 0x1 ;  /* 0x000000040000795c */ /* 0x000fe20000300000 */
.L_x_105:
[----:B------:R-:W-:Y:S01]  /*50f0*/  IMAD R12, R5, 0x8000, R12 ;  /* 0x00008000050c7824 */ /* 0x000fe200078e020c */
[----:B------:R-:W-:Y:S01]  /*5100*/  R2UR UR10, R13 ;  /* 0x000000000d0a72ca */ /* 0x000fe200000e0000 */
[----:B------:R-:W-:Y:S01]  /*5110*/  UIADD3 UR30, UP0, UR14, 0xf0, URZ ;  /* 0x000000f00e1e7890 */ /* 0x000fe2000ff1e03f */
[----:B------:R-:W-:Y:S01]  /*5120*/  R2UR UR9, R11 ;  /* 0x000000000b0972ca */ /* 0x000fe200000e0000 */
[----:B------:R-:W-:Y:S01]  /*5130*/  VIADD R14, R14, 0xffffffff ;  /* 0xffffffff0e0e7836 */ /* 0x000fe20000000000 */
[----:B------:R-:W-:Y:S01]  /*5140*/  R2UR UR18, R12 ;  /* 0x000000000c1272ca */ /* 0x000fe200000e0000 */
[----:B------:R-:W-:Y:S01]  /*5150*/  UIADD3.X UR31, URZ, UR15, URZ, UP0, !UPT ;  /* 0x0000000f3f1f7290 */ /* 0x000fe200087fe43f */
[----:B------:R-:W-:Y:S01]  /*5160*/  R2UR UR11, R22 ;  /* 0x00000000160b72ca */ /* 0x000fe200000e0000 */
[----:B------:R-:W-:Y:S01]  /*5170*/  UIADD3 UR4, UP1, UR14, 0x1f0, URZ ;  /* 0x000001f00e047890 */ /* 0x000fe2000ff3e03f */
[----:B------:R-:W-:Y:S01]  /*5180*/  R2UR UR12, R19 ;  /* 0x00000000130c72ca */ /* 0x000fe200000e0000 */
[----:B------:R-:W-:Y:S01]  /*5190*/  UMOV UR6, 0x0 ;  /* 0x0000000000067882 */ /* 0x000fe20000000000 */
[----:B------:R-:W-:Y:S01]  /*51a0*/  R2UR UR35, R18 ;  /* 0x00000000122372ca */ /* 0x000fe200000e0000 */
[----:B------:R-:W-:Y:S01]  /*51b0*/  UMOV UR7, 0x10000000 ;  /* 0x1000000000077882 */ /* 0x000fe20000000000 */
[----:B------:R-:W-:Y:S01]  /*51c0*/  UIADD3.X UR5, URZ, UR15, URZ, UP1, !UPT ;  /* 0x0000000f3f057290 */ /* 0x000fe20008ffe43f */
[----:B------:R-:W-:Y:S01]  /*51d0*/  ISETP.GT.AND P3, PT, R14, 0x1, PT ;  /* 0x000000010e00780c */ /* 0x000fe20003f64270 */
[----:B------:R-:W-:Y:S01]  /*51e0*/  UIADD3 UR58, UR10, 0x20, URZ ;  /* 0x000000200a3a7890 */ /* 0x000fe2000fffe03f */
[----:B------:R-:W-:Y:S01]  /*51f0*/  VIADD R5, R5, 0x1 ;  /* 0x0000000105057836 */ /* 0x000fe20000000000 */
[----:B------:R-:W-:Y:S01]  /*5200*/  UIADD3 UR50, UR10, 0x40, URZ ;  /* 0x000000400a327890 */ /* 0x000fe2000fffe03f */
[----:B------:R-:W-:Y:S01]  /*5210*/  VIADD R13, R13, 0x80 ;  /* 0x000000800d0d7836 */ /* 0x000fe20000000000 */
[----:B------:R-:W-:-:S02]  /*5220*/  UIADD3 UR8, UR18, 0x180, URZ ;  /* 0x0000018012087890 */ /* 0x000fc4000fffe03f */
[----:B------:R-:W-:Y:S01]  /*5230*/  UIADD3 UR56, UR18, 0x2180, URZ ;  /* 0x0000218012387890 */ /* 0x000fe2000fffe03f */
[C---:B------:R-:W-:Y:S01]  /*5240*/  ISETP.NE.AND P1, PT, R5.reuse, 0x5, PT ;  /* 0x000000050500780c */ /* 0x040fe20003f25270 */
[----:B------:R-:W-:Y:S02]  /*5250*/  UIADD3 UR48, UR18, 0x4180, URZ ;  /* 0x0000418012307890 */ /* 0x000fe4000fffe03f */
[----:B------:R-:W-:Y:S01]  /*5260*/  UIADD3 UR42, UR10, 0x60, URZ ;  /* 0x000000600a2a7890 */ /* 0x000fe2000fffe03f */
[----:B------:R-:W-:Y:S01]  /*5270*/  SEL R7, RZ, 0x1, P1 ;  /* 0x00000001ff077807 */ /* 0x000fe20000800000 */
[----:B------:R-:W-:Y:S01]  /*5280*/  UIADD3 UR40, UR18, 0x6180, URZ ;  /* 0x0000618012287890 */ /* 0x000fe2000fffe03f */
[----:B------:R0:W-:Y:S01]  /*5290*/  UTMALDG.3D [UR8], [UR30], desc[UR6] ;  /* 0x000006081e0075b4 */ /* 0x0001e20008011000 */
[----:B------:R-:W-:Y:S01]  /*52a0*/  UIADD3 UR32, UR18, 0x28180, URZ ;  /* 0x0002818012207890 */ /* 0x000fe2000fffe03f */
[----:B------:R-:W-:Y:S01]  /*52b0*/  LOP3.LUT R4, R4, R7, RZ, 0x3c, !PT ;  /* 0x0000000704047212 */ /* 0x000fe200078e3cff */
[----:B------:R-:W-:Y:S01]  /*52c0*/  UIADD3 UR24, UR18, 0x2a180, URZ ;  /* 0x0002a18012187890 */ /* 0x000fe2000fffe03f */
[----:B------:R-:W-:Y:S01]  /*52d0*/  SEL R5, R5, RZ, P1 ;  /* 0x000000ff05057207 */ /* 0x000fe20000800000 */
[----:B------:R-:W-:Y:S01]  /*52e0*/  UIADD3 UR16, UR18, 0x2c180, URZ ;  /* 0x0002c18012107890 */ /* 0x000fe2000fffe03f */
[----:B------:R-:W-:Y:S01]  /*52f0*/  UMOV UR57, UR9 ;  /* 0x0000000900397c82 */ /* 0x000fe20008000000 */
        /* <DEDUP_REMOVED lines=8> */
[----:B------:R1:W-:Y:S01]  /*5380*/  UTMALDG.3D [UR56], [UR30], desc[UR6] ;  /* 0x000006381e0075b4 */ /* 0x0003e20008011000 */
[----:B------:R-:W-:Y:S01]  /*5390*/  UMOV UR33, UR9 ;  /* 0x0000000900217c82 */ /* 0x000fe20008000000 */
[----:B------:R-:W-:Y:S01]  /*53a0*/  UMOV UR34, UR10 ;  /* 0x0000000a00227c82 */ /* 0x000fe20008000000 */
[----:B------:R-:W-:Y:S01]  /*53b0*/  UMOV UR36, UR12 ;  /* 0x0000000c00247c82 */ /* 0x000fe20008000000 */
[----:B------:R-:W-:Y:S01]  /*53c0*/  UMOV UR25, UR9 ;  /* 0x0000000900197c82 */ /* 0x000fe20008000000 */
[----:B------:R-:W-:Y:S01]  /*53d0*/  UMOV UR27, UR35 ;  /* 0x00000023001b7c82 */ /* 0x000fe20008000000 */
[----:B------:R-:W-:Y:S01]  /*53e0*/  UMOV UR28, UR12 ;  /* 0x0000000c001c7c82 */ /* 0x000fe20008000000 */
[----:B------:R-:W-:Y:S01]  /*53f0*/  UMOV UR26, UR58 ;  /* 0x0000003a001a7c82 */ /* 0x000fe20008000000 */
[----:B0-----:R-:W-:Y:S01]  /*5400*/  UIADD3 UR8, UR18, 0x2e180, URZ ;  /* 0x0002e18012087890 */ /* 0x001fe2000fffe03f */
[----:B------:R1:W-:Y:S01]  /*5410*/  UTMALDG.3D [UR48], [UR30], desc[UR6] ;  /* 0x000006301e0075b4 */ /* 0x0003e20008011000 */
[----:B------:R-:W-:Y:S01]  /*5420*/  UMOV UR17, UR9 ;  /* 0x0000000900117c82 */ /* 0x000fe20008000000 */
[----:B------:R-:W-:Y:S01]  /*5430*/  UMOV UR19, UR35 ;  /* 0x0000002300137c82 */ /* 0x000fe20008000000 */
[----:B------:R-:W-:Y:S01]  /*5440*/  UMOV UR20, UR12 ;  /* 0x0000000c00147c82 */ /* 0x000fe20008000000 */
[----:B------:R-:W-:Y:S01]  /*5450*/  UMOV UR18, UR50 ;  /* 0x0000003200127c82 */ /* 0x000fe20008000000 */
[----:B------:R-:W-:Y:S01]  /*5460*/  UMOV UR11, UR35 ;  /* 0x00000023000b7c82 */ /* 0x000fe20008000000 */
[----:B------:R-:W-:Y:S01]  /*5470*/  UMOV UR10, UR42 ;  /* 0x0000002a000a7c82 */ /* 0x000fe20008000000 */
[----:B------:R1:W-:Y:S01]  /*5480*/  UTMALDG.3D [UR40], [UR30], desc[UR6] ;  /* 0x000006281e0075b4 */ /* 0x0003e20008011000 */
[----:B------:R1:W-:Y:S01]  /*5490*/  UTMALDG.3D [UR32], [UR4], desc[UR6] ;  /* 0x00000620040075b4 */ /* 0x0003e20008011000 */
[----:B------:R1:W-:Y:S01]  /*54a0*/  UTMALDG.3D [UR24], [UR4], desc[UR6] ;  /* 0x00000618040075b4 */ /* 0x0003e20008011000 */
[----:B------:R1:W-:Y:S01]  /*54b0*/  UTMALDG.3D [UR16], [UR4], desc[UR6] ;  /* 0x00000610040075b4 */ /* 0x0003e20008011000 */
[----:B------:R1:W-:Y:S02]  /*54c0*/  UTMALDG.3D [UR8], [UR4], desc[UR6] ;  /* 0x00000608040075b4 */ /* 0x0003e40008011000 */
[----:B-1----:R-:W-:Y:S05]  /*54d0*/  @P3 BRA `(.L_x_106) ;  /* 0xfffffff800c83947 */ /* 0x002fea000383ffff */
.L_x_102:
[----:B------:R-:W-:Y:S05]  /*54e0*/  BSYNC B1 ;  /* 0x0000000000017941 */ /* 0x000fea0003800000 */
.L_x_101:
[----:B------:R-:W2:Y:S01]  /*54f0*/  LDL.64 R20, [R1] ;  /* 0x0000000001147983 */ /* 0x000ea20000100a00 */
[----:B------:R-:W-:Y:S01]  /*5500*/  LOP3.LUT P4, RZ, R10, 0xff, RZ, 0xc0, !PT ;  /* 0x000000ff0aff7812 */ /* 0x000fe2000788c0ff */
[----:B------:R-:W-:Y:S01]  /*5510*/  VIADD R7, R8, UR37 ;  /* 0x0000002508077c36 */ /* 0x000fe20008000000 */
[----:B------:R-:W-:Y:S01]  /*5520*/  ULDC.64 UR4, c[0x0][0x650] ;  /* 0x0001940000047ab9 */ /* 0x000fe20000000a00 */
[----:B------:R-:W-:Y:S01]  /*5530*/  IMAD.U32 R8, RZ, RZ, UR37 ;  /* 0x00000025ff087e24 */ /* 0x000fe2000f8e00ff */
[----:B------:R-:W-:Y:S01]  /*5540*/  UISETP.GE.U32.AND UP0, UPT, UR37, 0x5, UPT ;  /* 0x000000052500788c */ /* 0x000fe2000bf06070 */
[----:B------:R-:W-:Y:S01]  /*5550*/  BSSY B1, `(.L_x_107) ;  /* 0x000006b000017945 */ /* 0x000fe20003800000 */
[----:B------:R-:W-:Y:S01]  /*5560*/  ISETP.GT.U32.AND P1, PT, R7, 0x4, PT ;  /* 0x000000040700780c */ /* 0x000fe20003f24070 */
[----:B------:R-:W-:Y:S01]  /*5570*/  IMAD.MOV.U32 R22, RZ, RZ, -0x1 ;  /* 0xffffffffff167424 */ /* 0x000fe200078e00ff */
[----:B------:R-:W-:Y:S01]  /*5580*/  PRMT R10, RZ, 0x7610, R10 ;  /* 0x00007610ff0a7816 */ /* 0x000fe2000000000a */
[----:B------:R-:W-:Y:S01]  /*5590*/  IMAD.MOV.U32 R18, RZ, RZ, -0x1 ;  /* 0xffffffffff127424 */ /* 0x000fe200078e00ff */
[----:B------:R-:W-:Y:S01]  /*55a0*/  ISETP.LT.U32.AND P1, PT, R8, 0x5, P1 ;  /* 0x000000050800780c */ /* 0x000fe20000f21070 */
[----:B------:R-:W-:Y:S01]  /*55b0*/  IMAD.MOV.U32 R19, RZ, RZ, -0x1 ;  /* 0xffffffffff137424 */ /* 0x000fe200078e00ff */
[----:B------:R-:W-:Y:S01]  /*55c0*/  PLOP3.LUT P3, PT, PT, PT, UP0, 0x80, 0x0 ;  /* 0x000000000000781c */ /* 0x000fe20003f6f008 */
[----:B------:R-:W0:Y:S01]  /*55d0*/  @P4 S2R R5, SR_CgaCtaId ;  /* 0x0000000000054919 */ /* 0x000e220000008800 */
[----:B------:R-:W-:-:S04]  /*55e0*/  @P4 MOV R4, 0x400 ;  /* 0x0000040000044802 */ /* 0x000fc80000000f00 */
[----:B0-----:R-:W-:Y:S01]  /*55f0*/  @P4 LEA R6, R5, R4, 0x18 ;  /* 0x0000000405064211 */ /* 0x001fe200078ec0ff */
[----:B------:R-:W-:Y:S01]  /*5600*/  IMAD.WIDE.U32 R4, R7, -0x33333333, RZ ;  /* 0xcccccccd07047825 */ /* 0x000fe200078e00ff */
[----:B------:R-:W-:Y:S02]  /*5610*/  SEL R4, RZ, 0x1, !P1 ;  /* 0x00000001ff047807 */ /* 0x000fe40004800000 */
[----:B------:R0:W-:Y:S02]  /*5620*/  @P4 SYNCS.ARRIVE.TRANS64.A1T0 RZ, [R6+URZ+0x88], RZ ;  /* 0x000088ff06ff49a7 */ /* 0x0001e4000810003f */
[----:B------:R-:W-:Y:S02]  /*5630*/  LOP3.LUT R3, R3, R4, RZ, 0x3c, !PT ;  /* 0x0000000403037212 */ /* 0x000fe400078e3cff */
[----:B------:R-:W-:Y:S02]  /*5640*/  PRMT R4, RZ, 0x7610, R4 ;  /* 0x00007610ff047816 */ /* 0x000fe40000000004 */
[----:B0-----:R-:W-:-:S04]  /*5650*/  SHF.R.U32.HI R6, RZ, 0x2, R5 ;  /* 0x00000002ff067819 */ /* 0x001fc80000011605 */
[----:B------:R-:W-:Y:S01]  /*5660*/  @P3 LOP3.LUT R3, R3, 0x1, R6, 0x78, !PT ;  /* 0x0000000103033812 */ /* 0x000fe200078e7806 */
[----:B------:R-:W-:Y:S01]  /*5670*/  IMAD R8, R6, -0x5, R7 ;  /* 0xfffffffb06087824 */ /* 0x000fe200078e0207 */
[----:B--2---:R-:W-:-:S04]  /*5680*/  IADD3 R16, P4, R16, R20, RZ ;  /* 0x0000001410107210 */ /* 0x004fc80007f9e0ff */
[----:B------:R-:W-:Y:S01]  /*5690*/  ISETP.GE.U32.AND P1, PT, R16, UR4, PT ;  /* 0x0000000410007c0c */ /* 0x000fe2000bf26070 */
[----:B------:R-:W-:-:S05]  /*56a0*/  IMAD.X R17, R17, 0x1, R0, P4 ;  /* 0x0000000111117824 */ /* 0x000fca00020e0600 */
[----:B------:R-:W-:-:S13]  /*56b0*/  ISETP.GE.U32.AND.EX P1, PT, R17, UR5, PT, P1 ;  /* 0x0000000511007c0c */ /* 0x000fda000bf26110 */
[----:B------:R-:W-:Y:S05]  /*56c0*/  @P1 BRA `(.L_x_108) ;  /* 0x00000004004c1947 */ /* 0x000fea0003800000 */
[----:B------:R-:W0:Y:S01]  /*56d0*/  S2R R12, SR_CTAID.X ;  /* 0x00000000000c7919 */ /* 0x000e220000002500 */
[----:B------:R-:W-:Y:S01]  /*56e0*/  ULDC.64 UR4, c[0x0][0x628] ;  /* 0x00018a0000047ab9 */ /* 0x000fe20000000a00 */
[----:B------:R-:W1:Y:S01]  /*56f0*/  LDC R13, c[0x0][0x144] ;  /* 0x00005100ff0d7b82 */ /* 0x000e620000000800 */
[----:B------:R-:W-:Y:S01]  /*5700*/  ISETP.NE.U32.AND P1, PT, RZ, UR4, PT ;  /* 0x00000004ff007c0c */ /* 0x000fe2000bf25070 */
[----:B------:R-:W2:Y:S01]  /*5710*/  S2R R11, SR_CTAID.Y ;  /* 0x00000000000b7919 */ /* 0x000ea20000002600 */
[----:B------:R-:W-:Y:S01]  /*5720*/  ULDC UR6, c[0x0][0x150] ;  /* 0x0000540000067ab9 */ /* 0x000fe20000000800 */
[----:B------:R-:W-:Y:S01]  /*5730*/  ULDC UR7, c[0x0][0x630] ;  /* 0x00018c0000077ab9 */ /* 0x000fe20000000800 */
[----:B------:R-:W-:Y:S01]  /*5740*/  ISETP.NE.AND.EX P1, PT, RZ, UR5, PT, P1 ;  /* 0x00000005ff007c0c */ /* 0x000fe2000bf25310 */
[----:B------:R-:W-:Y:S01]  /*5750*/  IMAD.MOV.U32 R4, RZ, RZ, R16 ;  /* 0x000000ffff047224 */ /* 0x000fe200078e0010 */
[----:B0-----:R-:W-:-:S05]  /*5760*/  I2FP.F32.U32 R5, R12 ;  /* 0x0000000c00057245 */ /* 0x001fca0000201000 */
[----:B------:R-:W-:Y:S01]  /*5770*/  FMUL R14, R5, UR6 ;  /* 0x00000006050e7c20 */ /* 0x000fe20008400000 */
[----:B------:R-:W-:-:S05]  /*5780*/  IMAD.MOV.U32 R5, RZ, RZ, R17 ;  /* 0x000000ffff057224 */ /* 0x000fca00078e0011 */
[----:B--2---:R-:W-:Y:S05]  /*5790*/  @!P1 BRA `(.L_x_109) ;  /* 0x0000000000289947 */ /* 0x004fea0003800000 */
[----:B------:R-:W-:Y:S02]  /*57a0*/  ULDC UR6, c[0x0][0x634] ;  /* 0x00018d0000067ab9 */ /* 0x000fe40000000800 */
[----:B------:R-:W-:-:S05]  /*57b0*/  IADD3 R5, P1, R16, UR6, RZ ;  /* 0x0000000610057c10 */ /* 0x000fca000ff3e0ff */
[----:B------:R-:W-:-:S04]  /*57c0*/  IMAD.X R15, RZ, RZ, R17, P1 ;  /* 0x000000ffff0f7224 */ /* 0x000fc800008e0611 */
[----:B------:R-:W-:-:S04]  /*57d0*/  IMAD.WIDE.U32 R6, R15, UR4, RZ ;  /* 0x000000040f067c25 */ /* 0x000fc8000f8e00ff */
[----:B------:R-:W-:-:S04]  /*57e0*/  IMAD.WIDE.U32 R6, P1, R5, UR5, R6 ;  /* 0x0000000505067c25 */ /* 0x000fc8000f820006 */
[----:B------:R-:W-:-:S04]  /*57f0*/  IMAD.WIDE.U32 R4, R5, UR4, RZ ;  /* 0x0000000405047c25 */ /* 0x000fc8000f8e00ff */
[----:B------:R-:W-:Y:S01]  /*5800*/  IMAD.MOV.U32 R4, RZ, RZ, R7 ;  /* 0x000000ffff047224 */ /* 0x000fe200078e0007 */
[----:B------:R-:W-:Y:S01]  /*5810*/  IADD3 RZ, P3, R5, R6, RZ ;  /* 0x0000000605ff7210 */ /* 0x000fe20007f7e0ff */
[----:B------:R-:W-:-:S04]  /*5820*/  IMAD.X R5, RZ, RZ, RZ, P1 ;  /* 0x000000ffff057224 */ /* 0x000fc800008e06ff */
[----:B------:R-:W-:-:S08]  /*5830*/  IMAD.WIDE.U32.X R4, R15, UR5, R4, P3 ;  /* 0x000000050f047c25 */ /* 0x000fd000098e0404 */
.L_x_109:
[--C-:B------:R-:W-:Y:S01]  /*5840*/  SHF.R.U64 R19, R4, UR7, R5.reuse ;  /* 0x0000000704137c19 */ /* 0x100fe20008001205 */
[----:B------:R-:W0:Y:S01]  /*5850*/  F2I.U32.TRUNC.NTZ R14, R14 ;  /* 0x0000000e000e7305 */ /* 0x000e22000020f000 */
[----:B------:R-:W-:Y:S01]  /*5860*/  SHF.R.U32.HI R4, RZ, UR7, R5 ;  /* 0x00000007ff047c19 */ /* 0x000fe20008011605 */
[----:B------:R-:W-:Y:S01]  /*5870*/  ULDC.64 UR4, c[0x0][0x620] ;  /* 0x0001880000047ab9 */ /* 0x000fe20000000a00 */
[----:B------:R-:W-:Y:S01]  /*5880*/  IADD3 R7, P1, RZ, -R19, RZ ;  /* 0x80000013ff077210 */ /* 0x000fe20007f3e0ff */
[----:B------:R-:W-:Y:S01]  /*5890*/  ULDC.64 UR6, c[0x0][0x640] ;  /* 0x0001900000067ab9 */ /* 0x000fe20000000a00 */
[----:B------:R-:W2:Y:S03]  /*58a0*/  LDC R18, c[0x0][0x148] ;  /* 0x00005200ff127b82 */ /* 0x000ea60000000800 */
[----:B------:R-:W-:Y:S01]  /*58b0*/  IMAD.X R4, RZ, RZ, ~R4, P1 ;  /* 0x000000ffff047224 */ /* 0x000fe200008e0e04 */
[----:B------:R-:W-:-:S03]  /*58c0*/  ISETP.NE.U32.AND P1, PT, RZ, UR6, PT ;  /* 0x00000006ff007c0c */ /* 0x000fc6000bf25070 */
[----:B------:R-:W-:Y:S01]  /*58d0*/  IMAD R6, R4, UR4, RZ ;  /* 0x0000000404067c24 */ /* 0x000fe2000f8e02ff */
[----:B------:R-:W-:Y:S01]  /*58e0*/  ISETP.NE.AND.EX P1, PT, RZ, UR7, PT, P1 ;  /* 0x00000007ff007c0c */ /* 0x000fe2000bf25310 */
[----:B------:R-:W-:Y:S01]  /*58f0*/  IMAD.WIDE.U32 R4, R7, UR4, R16 ;  /* 0x0000000407047c25 */ /* 0x000fe2000f8e0010 */
[----:B------:R-:W-:-:S03]  /*5900*/  ULDC UR4, c[0x0][0x618] ;  /* 0x0001860000047ab9 */ /* 0x000fc60000000800 */
[----:B------:R-:W-:Y:S01]  /*5910*/  IMAD R7, R7, UR5, R6 ;  /* 0x0000000507077c24 */ /* 0x000fe2000f8e0206 */
[----:B------:R-:W-:Y:S01]  /*5920*/  ULDC UR5, c[0x0][0x154] ;  /* 0x0000550000057ab9 */ /* 0x000fe20000000800 */
[----:B0-----:R-:W-:Y:S02]  /*5930*/  IMAD.MOV R6, RZ, RZ, -R14 ;  /* 0x000000ffff067224 */ /* 0x001fe400078e0a0e */
[----:B------:R-:W-:Y:S02]  /*5940*/  IMAD.IADD R5, R5, 0x1, R7 ;  /* 0x0000000105057824 */ /* 0x000fe400078e0207 */
[----:B-1----:R-:W-:Y:S01]  /*5950*/  IMAD R12, R13, R6, R12 ;  /* 0x000000060d0c7224 */ /* 0x002fe200078e020c */
[----:B------:R-:W-:Y:S02]  /*5960*/  I2FP.F32.U32 R6, R11 ;  /* 0x0000000b00067245 */ /* 0x000fe40000201000 */
[--C-:B------:R-:W-:Y:S02]  /*5970*/  SHF.R.U64 R13, R4, UR4, R5.reuse ;  /* 0x00000004040d7c19 */ /* 0x100fe40008001205 */
[----:B------:R-:W-:Y:S01]  /*5980*/  SHF.R.U32.HI R4, RZ, UR4, R5 ;  /* 0x00000004ff047c19 */ /* 0x000fe20008011605 */
[----:B------:R-:W-:Y:S01]  /*5990*/  FMUL R6, R6, UR5 ;  /* 0x0000000506067c20 */ /* 0x000fe20008400000 */
[----:B------:R-:W-:-:S02]  /*59a0*/  ULDC UR4, c[0x0][0x608] ;  /* 0x0001820000047ab9 */ /* 0x000fc40000000800 */
[--C-:B------:R-:W-:Y:S01]  /*59b0*/  SHF.R.U64 R15, R13, UR4, R4.reuse ;  /* 0x000000040d0f7c19 */ /* 0x100fe20008001204 */
[----:B------:R0:W1:Y:S01]  /*59c0*/  F2I.U32.TRUNC.NTZ R20, R6 ;  /* 0x0000000600147305 */ /* 0x000062000020f000 */
[----:B------:R-:W-:Y:S01]  /*59d0*/  SHF.R.U32.HI R4, RZ, UR4, R4 ;  /* 0x00000004ff047c19 */ /* 0x000fe20008011604 */
[----:B------:R-:W-:-:S03]  /*59e0*/  ULDC UR4, c[0x0][0x658] ;  /* 0x0001960000047ab9 */ /* 0x000fc60000000800 */
[--C-:B------:R-:W-:Y:S02]  /*59f0*/  SHF.R.U64 R14, R15, UR4, R4.reuse ;  /* 0x000000040f0e7c19 */ /* 0x100fe40008001204 */
[----:B------:R-:W-:-:S03]  /*5a00*/  SHF.R.U32.HI R21, RZ, UR4, R4 ;  /* 0x00000004ff157c19 */ /* 0x000fc60008011604 */
[----:B------:R-:W-:Y:S02]  /*5a10*/  IMAD.MOV.U32 R4, RZ, RZ, R14 ;  /* 0x000000ffff047224 */ /* 0x000fe400078e000e */
[----:B------:R-:W-:Y:S01]  /*5a20*/  IMAD.MOV.U32 R5, RZ, RZ, R21 ;  /* 0x000000ffff057224 */ /* 0x000fe200078e0015 */
[----:B0-----:R-:W-:Y:S06]  /*5a30*/  @!P1 BRA `(.L_x_110) ;  /* 0x0000000000289947 */ /* 0x001fec0003800000 */
        /* <DEDUP_REMOVED lines=10> */
.L_x_110:
[----:B------:R-:W-:Y:S01]  /*5ae0*/  ISETP.NE.AND P1, PT, R2, 0x1, PT ;  /* 0x000000010200780c */ /* 0x000fe20003f25270 */
[----:B------:R-:W-:Y:S01]  /*5af0*/  ULDC UR4, c[0x0][0x648] ;  /* 0x0001920000047ab9 */ /* 0x000fe20000000800 */
[----:B------:R-:W-:Y:S01]  /*5b00*/  LOP3.LUT R15, R15, UR22, RZ, 0xc0, !PT ;  /* 0x000000160f0f7c12 */ /* 0x000fe2000f8ec0ff */
[----:B-1----:R-:W-:Y:S01]  /*5b10*/  IMAD.MOV R20, RZ, RZ, -R20 ;  /* 0x000000ffff147224 */ /* 0x002fe200078e0a14 */
[----:B------:R-:W-:Y:S01]  /*5b20*/  SHF.R.U64 R4, R4, UR4, R5 ;  /* 0x0000000404047c19 */ /* 0x000fe20008001205 */
[----:B------:R-:W-:Y:S01]  /*5b30*/  ULDC UR4, c[0x0][0x638] ;  /* 0x00018e0000047ab9 */ /* 0x000fe20000000800 */
[----:B------:R-:W-:Y:S01]  /*5b40*/  LOP3.LUT R13, R13, UR13, RZ, 0xc0, !PT ;  /* 0x0000000d0d0d7c12 */ /* 0x000fe2000f8ec0ff */
[----:B------:R-:W-:Y:S02]  /*5b50*/  ULDC UR5, c[0x0][0x610] ;  /* 0x0001840000057ab9 */ /* 0x000fe40000000800 */
[----:B------:R-:W-:Y:S02]  /*5b60*/  IMAD.MOV R5, RZ, RZ, -R4 ;  /* 0x000000ffff057224 */ /* 0x000fe400078e0a04 */
[----:B------:R-:W-:-:S02]  /*5b70*/  IMAD R15, R4, UR21, R15 ;  /* 0x00000015040f7c24 */ /* 0x000fc4000f8e020f */
[----:B--2---:R-:W-:Y:S02]  /*5b80*/  @P1 IMAD R12, R18, R20, R11 ;  /* 0x00000014120c1224 */ /* 0x004fe400078e020b */
[----:B------:R-:W-:Y:S01]  /*5b90*/  IMAD R14, R5, UR4, R14 ;  /* 0x00000004050e7c24 */ /* 0x000fe2000f8e020e */
[----:B------:R-:W-:Y:S01]  /*5ba0*/  ULDC UR4, c[0x0][0x600] ;  /* 0x0001800000047ab9 */ /* 0x000fe20000000800 */
[----:B------:R-:W-:Y:S02]  /*5bb0*/  IMAD R12, R15, UR5, R12 ;  /* 0x000000050f0c7c24 */ /* 0x000fe4000f8e020c */
[----:B------:R-:W-:Y:S02]  /*5bc0*/  IMAD R5, R14, UR4, R13 ;  /* 0x000000040e057c24 */ /* 0x000fe4000f8e020d */
[----:B------:R-:W-:-:S03]  /*5bd0*/  IMAD.MOV.U32 R4, RZ, RZ, 0x1 ;  /* 0x00000001ff047424 */ /* 0x000fc600078e00ff */
[----:B------:R-:W-:Y:S02]  /*5be0*/  SEL R18, R5, R12, !P1 ;  /* 0x0000000c05127207 */ /* 0x000fe40004800000 */
[----:B------:R-:W-:-:S07]  /*5bf0*/  SEL R22, R12, R5, !P1 ;  /* 0x000000050c167207 */ /* 0x000fce0004800000 */
.L_x_108:
[----:B------:R-:W-:Y:S05]  /*5c00*/  BSYNC B1 ;  /* 0x0000000000017941 */ /* 0x000fea0003800000 */
.L_x_107:
[----:B------:R-:W-:-:S13]  /*5c10*/  LOP3.LUT P1, RZ, R4, 0xff, RZ, 0xc0, !PT ;  /* 0x000000ff04ff7812 */ /* 0x000fda000782c0ff */
[----:B------:R-:W-:Y:S05]  /*5c20*/  @P1 BRA `(.L_x_111) ;  /* 0xfffffff000c01947 */ /* 0x000fea000383ffff */
[----:B------:R-:W-:Y:S05]  /*5c30*/  BSYNC B0 ;  /* 0x0000000000007941 */ /* 0x000fea0003800000 */
.L_x_99:
[----:B------:R-:W-:-:S03]  /*5c40*/  UMOV UR4, 0xffffffff ;  /* 0xffffffff00047882 */ /* 0x000fc60000000000 */
[----:B------:R-:W-:Y:S05]  /*5c50*/  BRA.DIV UR4, `(.L_x_112) ;  /* 0x00000006046c7947 */ /* 0x000fea000b800000 */
[----:B------:R-:W-:-:S13]  /*5c60*/  ELECT P6, URZ, PT ;  /* 0x00000000003f782f */ /* 0x000fda00038c0000 */
.L_x_129:
[----:B------:R-:W-:Y:S04]  /*5c70*/  BSSY B0, `(.L_x_113) ;  /* 0x0000034000007945 */ /* 0x000fe80003800000 */
[----:B------:R-:W-:Y:S05]  /*5c80*/  @!P6 BRA `(.L_x_114) ;  /* 0x0000000000c8e947 */ /* 0x000fea0003800000 */
[----:B------:R-:W-:-:S04]  /*5c90*/  LOP3.LUT R23, R23, 0x2, RZ, 0xfc, !PT ;  /* 0x0000000217177812 */ /* 0x000fc800078efcff */
[----:B------:R-:W-:-:S13]  /*5ca0*/  ISETP.NE.AND P0, PT, R23, 0x3, PT ;  /* 0x000000031700780c */ /* 0x000fda0003f05270 */
[----:B------:R-:W-:Y:S05]  /*5cb0*/  @!P0 BRA `(.L_x_115) ;  /* 0x0000000000048947 */ /* 0x000fea0003800000 */
[----:B------:R-:W-:Y:S01]  /*5cc0*/  BPT.TRAP 0x1 ;  /* 0x000000040000795c */ /* 0x000fe20000300000 */
.L_x_115:
[----:B------:R-:W0:Y:S01]  /*5cd0*/  S2R R5, SR_CgaCtaId ;  /* 0x0000000000057919 */ /* 0x000e220000008800 */
[----:B------:R-:W-:Y:S02]  /*5ce0*/  MOV R0, 0x400 ;  /* 0x0000040000007802 */ /* 0x000fe40000000f00 */
[----:B------:R-:W-:Y:S02]  /*5cf0*/  SHF.L.U32 R2, R3, 0x1f, RZ ;  /* 0x0000001f03027819 */ /* 0x000fe400000006ff */
[----:B0-----:R-:W-:-:S05]  /*5d00*/  LEA R5, R5, R0, 0x18 ;  /* 0x0000000005057211 */ /* 0x001fca00078ec0ff */
[----:B------:R-:W-:-:S04]  /*5d10*/  VIADD R5, R5, 0x28 ;  /* 0x0000002805057836 */ /* 0x000fc80000000000 */
[C---:B------:R-:W-:Y:S02]  /*5d20*/  IMAD R7, R8.reuse, 0x8, R5 ;  /* 0x0000000808077824 */ /* 0x040fe400078e0205 */
[----:B------:R-:W-:Y:S02]  /*5d30*/  VIADD R8, R8, 0x1 ;  /* 0x0000000108087836 */ /* 0x000fe40000000000 */
[----:B------:R-:W0:Y:S03]  /*5d40*/  SYNCS.PHASECHK.TRANS64.TRYWAIT P0, [R7+URZ], R2 ;  /* 0x00000002070075a7 */ /* 0x000e26000800017f */
[----:B------:R-:W-:-:S04]  /*5d50*/  ISETP.NE.AND P1, PT, R8, 0x5, PT ;  /* 0x000000050800780c */ /* 0x000fc80003f25270 */
[----:B------:R-:W-:Y:S02]  /*5d60*/  SEL R0, RZ, 0x1, P1 ;  /* 0x00000001ff007807 */ /* 0x000fe40000800000 */
[----:B------:R-:W-:Y:S02]  /*5d70*/  SEL R8, R8, RZ, P1 ;  /* 0x000000ff08087207 */ /* 0x000fe40000800000 */
[----:B------:R-:W-:-:S03]  /*5d80*/  LOP3.LUT R9, R3, R0, RZ, 0x3c, !PT ;  /* 0x0000000003097212 */ /* 0x000fc600078e3cff */
[----:B------:R-:W-:Y:S01]  /*5d90*/  IMAD R6, R8, 0x8, R5 ;  /* 0x0000000808067824 */ /* 0x000fe200078e0205 */
[----:B------:R-:W-:Y:S01]  /*5da0*/  SHF.L.U32 R3, R9, 0x1f, RZ ;  /* 0x0000001f09037819 */ /* 0x000fe200000006ff */
[----:B0-----:R-:W-:Y:S06]  /*5db0*/  @!P0 BRA `(.L_x_116) ;  /* 0x0000000400348947 */ /* 0x001fec0003800000 */
.L_x_130:
[----:B------:R-:W1:Y:S01]  /*5dc0*/  SYNCS.PHASECHK.TRANS64.TRYWAIT P0, [R6+URZ], R3 ;  /* 0x00000003060075a7 */ /* 0x000e62000800017f */
[----:B------:R-:W-:-:S05]  /*5dd0*/  VIADD R0, R8, 0x1 ;  /* 0x0000000108007836 */ /* 0x000fca0000000000 */
[----:B------:R-:W-:-:S04]  /*5de0*/  ISETP.NE.AND P1, PT, R0, 0x5, PT ;  /* 0x000000050000780c */ /* 0x000fc80003f25270 */
[----:B0-----:R-:W-:Y:S02]  /*5df0*/  SEL R2, RZ, 0x1, P1 ;  /* 0x00000001ff027807 */ /* 0x001fe40000800000 */
[----:B------:R-:W-:Y:S02]  /*5e00*/  SEL R0, R0, RZ, P1 ;  /* 0x000000ff00007207 */ /* 0x000fe40000800000 */
[----:B------:R-:W-:-:S03]  /*5e10*/  LOP3.LUT R9, R9, R2, RZ, 0x3c, !PT ;  /* 0x0000000209097212 */ /* 0x000fc600078e3cff */
[----:B------:R-:W-:Y:S01]  /*5e20*/  IMAD R7, R0, 0x8, R5 ;  /* 0x0000000800077824 */ /* 0x000fe200078e0205 */
[----:B------:R-:W-:Y:S01]  /*5e30*/  SHF.L.U32 R4, R9, 0x1f, RZ ;  /* 0x0000001f09047819 */ /* 0x000fe200000006ff */
[----:B-1----:R-:W-:Y:S06]  /*5e40*/  @!P0 BRA `(.L_x_117) ;  /* 0x0000000400248947 */ /* 0x002fec0003800000 */
.L_x_131:
[----:B------:R-:W1:Y:S01]  /*5e50*/  SYNCS.PHASECHK.TRANS64.TRYWAIT P0, [R7+URZ], R4 ;  /* 0x00000004070075a7 */ /* 0x000e62000800017f */
[----:B------:R-:W-:-:S05]  /*5e60*/  VIADD R0, R0, 0x1 ;  /* 0x0000000100007836 */ /* 0x000fca0000000000 */
[----:B------:R-:W-:-:S04]  /*5e70*/  ISETP.NE.AND P1, PT, R0, 0x5, PT ;  /* 0x000000050000780c */ /* 0x000fc80003f25270 */
[----:B------:R-:W-:Y:S02]  /*5e80*/  SEL R2, RZ, 0x1, P1 ;  /* 0x00000001ff027807 */ /* 0x000fe40000800000 */
[----:B------:R-:W-:Y:S02]  /*5e90*/  SEL R0, R0, RZ, P1 ;  /* 0x000000ff00007207 */ /* 0x000fe40000800000 */
[----:B------:R-:W-:-:S03]  /*5ea0*/  LOP3.LUT R9, R9, R2, RZ, 0x3c, !PT ;  /* 0x0000000209097212 */ /* 0x000fc600078e3cff */
[----:B0-----:R-:W-:Y:S01]  /*5eb0*/  IMAD R6, R0, 0x8, R5 ;  /* 0x0000000800067824 */ /* 0x001fe200078e0205 */
[----:B------:R-:W-:Y:S01]  /*5ec0*/  SHF.L.U32 R3, R9, 0x1f, RZ ;  /* 0x0000001f09037819 */ /* 0x000fe200000006ff */
[----:B-1----:R-:W-:Y:S06]  /*5ed0*/  @!P0 BRA `(.L_x_118) ;  /* 0x0000000400148947 */ /* 0x002fec0003800000 */
.L_x_132:
[----:B------:R-:W1:Y:S01]  /*5ee0*/  SYNCS.PHASECHK.TRANS64.TRYWAIT P0, [R6+URZ], R3 ;  /* 0x00000003060075a7 */ /* 0x000e62000800017f */
[----:B------:R-:W-:-:S05]  /*5ef0*/  VIADD R0, R0, 0x1 ;  /* 0x0000000100007836 */ /* 0x000fca0000000000 */
[----:B------:R-:W-:-:S04]  /*5f00*/  ISETP.NE.AND P1, PT, R0, 0x5, PT ;  /* 0x000000050000780c */ /* 0x000fc80003f25270 */
[----:B------:R-:W-:Y:S02]  /*5f10*/  SEL R2, RZ, 0x1, P1 ;  /* 0x00000001ff027807 */ /* 0x000fe40000800000 */
[----:B------:R-:W-:Y:S02]  /*5f20*/  SEL R0, R0, RZ, P1 ;  /* 0x000000ff00007207 */ /* 0x000fe40000800000 */
[----:B------:R-:W-:Y:S01]  /*5f30*/  LOP3.LUT R2, R9, R2, RZ, 0x3c, !PT ;  /* 0x0000000209027212 */ /* 0x000fe200078e3cff */
[----:B-1----:R-:W-:Y:S06]  /*5f40*/  @!P0 BRA `(.L_x_119) ;  /* 0x00000004000c8947 */ /* 0x002fec0003800000 */
.L_x_133:
[----:B------:R-:W-:Y:S01]  /*5f50*/  IMAD R5, R0, 0x8, R5 ;  /* 0x0000000800057824 */ /* 0x000fe200078e0205 */
[----:B------:R-:W-:-:S07]  /*5f60*/  SHF.L.U32 R0, R2, 0x1f, RZ ;  /* 0x0000001f02007819 */ /* 0x000fce00000006ff */
.L_x_120:
[----:B--2---:R2:W3:Y:S02]  /*5f70*/  SYNCS.PHASECHK.TRANS64.TRYWAIT P0, [R5+URZ], R0 ;  /* 0x00000000050075a7 */ /* 0x0044e4000800017f */
[----:B---3--:R-:W-:Y:S05]  /*5f80*/  @!P0 NANOSLEEP.SYNCS 0x989680 ;  /* 0x009896800000895d */ /* 0x008fea0003900000 */
[----:B------:R-:W3:Y:S02]  /*5f90*/  @!P0 SYNCS.PHASECHK.TRANS64 P0, [R5+URZ], R0 ;  /* 0x00000000050085a7 */ /* 0x000ee4000800007f */
[----:B---3--:R-:W-:Y:S05]  /*5fa0*/  @!P0 BRA `(.L_x_120) ;  /* 0xfffffffc00f08947 */ /* 0x008fea000383ffff */
.L_x_114:
[----:B------:R-:W-:Y:S05]  /*5fb0*/  BSYNC B0 ;  /* 0x0000000000007941 */ /* 0x000fea0003800000 */
.L_x_113:
[----:B------:R-:W-:Y:S05]  /*5fc0*/  EXIT ;  /* 0x000000000000794d */ /* 0x000fea0003800000 */
.L_x_15:
[----:B0-----:R-:W-:-:S04]  /*5fd0*/  IMAD.U32 R3, RZ, RZ, UR43 ;  /* 0x0000002bff037e24 */ /* 0x001fc8000f8e00ff */
[----:B------:R0:W1:Y:S03]  /*5fe0*/  SYNCS.PHASECHK.TRANS64.TRYWAIT P0, [R3+URZ+-0x8], R0 ;  /* 0xfffff800030075a7 */ /* 0x000066000800017f */
[----:B-1----:R-:W-:Y:S05]  /*5ff0*/  @!P0 NANOSLEEP.SYNCS 0x989680 ;  /* 0x009896800000895d */ /* 0x002fea0003900000 */
[----:B------:R-:W1:Y:S02]  /*6000*/  @!P0 SYNCS.PHASECHK.TRANS64 P0, [R3+URZ+-0x8], R0 ;  /* 0xfffff800030085a7 */ /* 0x000e64000800007f */
[----:B-1----:R-:W-:Y:S05]  /*6010*/  @!P0 BRA `(.L_x_15) ;  /* 0xfffffffc00ec8947 */ /* 0x002fea000383ffff */
[----:B------:R-:W-:Y:S05]  /*6020*/  BRA `(.L_x_121) ;  /* 0xffffffb400707947 */ /* 0x000fea000383ffff */
.L_x_20:
[----:B-1----:R1:W2:Y:S02]  /*6030*/  SYNCS.PHASECHK.TRANS64.TRYWAIT P1, [R3+URZ], R0 ;  /* 0x00000000030075a7 */ /* 0x0022a4000802017f */
[----:B--2---:R-:W-:Y:S05]  /*6040*/  @!P1 NANOSLEEP.SYNCS 0x989680 ;  /* 0x009896800000995d */ /* 0x004fea0003900000 */
[----:B------:R-:W2:Y:S02]  /*6050*/  @!P1 SYNCS.PHASECHK.TRANS64 P1, [R3+URZ], R0 ;  /* 0x00000000030095a7 */ /* 0x000ea4000802007f */
[----:B--2---:R-:W-:Y:S05]  /*6060*/  @!P1 BRA `(.L_x_20) ;  /* 0xfffffffc00f09947 */ /* 0x004fea000383ffff */
[----:B------:R-:W-:Y:S05]  /*6070*/  BRA `(.L_x_19) ;  /* 0xffffffb400dc7947 */ /* 0x000fea000383ffff */
.L_x_25:
[----:B-1----:R-:W-:-:S04]  /*6080*/  IMAD.U32 R4, RZ, RZ, UR6 ;  /* 0x00000006ff047e24 */ /* 0x002fc8000f8e00ff */
[----:B------:R1:W2:Y:S03]  /*6090*/  SYNCS.PHASECHK.TRANS64.TRYWAIT P1, [R4+URZ], R3 ;  /* 0x00000003040075a7 */ /* 0x0002a6000802017f */
[----:B--2---:R-:W-:Y:S05]  /*60a0*/  @!P1 NANOSLEEP.SYNCS 0x989680 ;  /* 0x009896800000995d */ /* 0x004fea0003900000 */
[----:B------:R-:W2:Y:S02]  /*60b0*/  @!P1 SYNCS.PHASECHK.TRANS64 P1, [R4+URZ], R3 ;  /* 0x00000003040095a7 */ /* 0x000ea4000802007f */
[----:B--2---:R-:W-:Y:S05]  /*60c0*/  @!P1 BRA `(.L_x_25) ;  /* 0xfffffffc00ec9947 */ /* 0x004fea000383ffff */
[----:B------:R-:W-:Y:S05]  /*60d0*/  BRA `(.L_x_24) ;  /* 0xffffffbc00e47947 */ /* 0x000fea000383ffff */
.L_x_31:
[----:B0-----:R-:W-:-:S04]  /*60e0*/  IMAD.U32 R3, RZ, RZ, UR43 ;  /* 0x0000002bff037e24 */ /* 0x001fc8000f8e00ff */
[----:B------:R0:W1:Y:S03]  /*60f0*/  SYNCS.PHASECHK.TRANS64.TRYWAIT P0, [R3+URZ+0x8], R0 ;  /* 0x00000800030075a7 */ /* 0x000066000800017f */
[----:B-1----:R-:W-:Y:S05]  /*6100*/  @!P0 NANOSLEEP.SYNCS 0x989680 ;  /* 0x009896800000895d */ /* 0x002fea0003900000 */
[----:B------:R-:W1:Y:S02]  /*6110*/  @!P0 SYNCS.PHASECHK.TRANS64 P0, [R3+URZ+0x8], R0 ;  /* 0x00000800030085a7 */ /* 0x000e64000800007f */
[----:B-1----:R-:W-:Y:S05]  /*6120*/  @!P0 BRA `(.L_x_31) ;  /* 0xfffffffc00ec8947 */ /* 0x002fea000383ffff */
[----:B------:R-:W-:Y:S05]  /*6130*/  BRA `(.L_x_122) ;  /* 0xffffffc800607947 */ /* 0x000fea000383ffff */
.L_x_100:
[----:B------:R-:W-:Y:S01]  /*6140*/  BSSY B1, `(.L_x_123) ;  /* 0x0000006000017945 */ /* 0x000fe20003800000 */
[----:B------:R-:W-:-:S07]  /*6150*/  IMAD.MOV.U32 R15, RZ, RZ, -0x1 ;  /* 0xffffffffff0f7424 */ /* 0x000fce00078e00ff */
[----:B-----5:R-:W-:Y:S05]  /*6160*/  WARPSYNC.COLLECTIVE R15, `(.L_x_124) ;  /* 0x000000000f0c7348 */ /* 0x020fea0003c00000 */
[----:B------:R-:W-:Y:S02]  /*6170*/  ELECT P6, UR62, PT ;  /* 0x00000000003e782f */ /* 0x000fe400038c0000 */
[----:B------:R-:W-:Y:S01]  /*6180*/  MOV R14, UR62 ;  /* 0x0000003e000e7c02 */ /* 0x000fe20008000f00 */
[----:B-----5:R-:W-:Y:S10]  /*6190*/  ENDCOLLECTIVE ;  /* 0x000000000000791b */ /* 0x020ff40003800000 */
.L_x_124:
[----:B------:R-:W-:Y:S05]  /*61a0*/  BSYNC B1 ;  /* 0x0000000000017941 */ /* 0x000fea0003800000 */
.L_x_123:
[----:B------:R-:W-:Y:S05]  /*61b0*/  BRA `(.L_x_125) ;  /* 0xffffffec00687947 */ /* 0x000fea000383ffff */
.L_x_103:
[----:B-1----:R1:W2:Y:S02]  /*61c0*/  SYNCS.PHASECHK.TRANS64.TRYWAIT P1, [R11+URZ+0x28], R6 ;  /* 0x000028060b0075a7 */ /* 0x0022a4000802017f */
[----:B--2---:R-:W-:Y:S05]  /*61d0*/  @!P1 NANOSLEEP.SYNCS 0x989680 ;  /* 0x009896800000995d */ /* 0x004fea0003900000 */
[----:B------:R-:W2:Y:S02]  /*61e0*/  @!P1 SYNCS.PHASECHK.TRANS64 P1, [R11+URZ+0x28], R6 ;  /* 0x000028060b0095a7 */ /* 0x000ea4000802007f */
[----:B--2---:R-:W-:Y:S05]  /*61f0*/  @!P1 BRA `(.L_x_103) ;  /* 0xfffffffc00f09947 */ /* 0x004fea000383ffff */
[----:B------:R-:W-:Y:S05]  /*6200*/  BRA `(.L_x_126) ;  /* 0xffffffec009c7947 */ /* 0x000fea000383ffff */
.L_x_112:
[----:B------:R-:W-:Y:S01]  /*6210*/  BSSY B0, `(.L_x_127) ;  /* 0x0000006000007945 */ /* 0x000fe20003800000 */
[----:B------:R-:W-:-:S07]  /*6220*/  IMAD.MOV.U32 R15, RZ, RZ, -0x1 ;  /* 0xffffffffff0f7424 */ /* 0x000fce00078e00ff */
[----:B-----5:R-:W-:Y:S05]  /*6230*/  WARPSYNC.COLLECTIVE R15, `(.L_x_128) ;  /* 0x000000000f0c7348 */ /* 0x020fea0003c00000 */
[----:B------:R-:W-:Y:S02]  /*6240*/  ELECT P6, UR62, PT ;  /* 0x00000000003e782f */ /* 0x000fe400038c0000 */
[----:B------:R-:W-:Y:S01]  /*6250*/  MOV R14, UR62 ;  /* 0x0000003e000e7c02 */ /* 0x000fe20008000f00 */
[----:B-----5:R-:W-:Y:S10]  /*6260*/  ENDCOLLECTIVE ;  /* 0x000000000000791b */ /* 0x020ff40003800000 */
.L_x_128:
[----:B------:R-:W-:Y:S05]  /*6270*/  BSYNC B0 ;  /* 0x0000000000007941 */ /* 0x000fea0003800000 */
.L_x_127:
[----:B------:R-:W-:Y:S05]  /*6280*/  BRA `(.L_x_129) ;  /* 0xfffffff800787947 */ /* 0x000fea000383ffff */
.L_x_116:
[----:B0-----:R0:W1:Y:S02]  /*6290*/  SYNCS.PHASECHK.TRANS64.TRYWAIT P0, [R7+URZ], R2 ;  /* 0x00000002070075a7 */ /* 0x001064000800017f */
[----:B-1----:R-:W-:Y:S05]  /*62a0*/  @!P0 NANOSLEEP.SYNCS 0x989680 ;  /* 0x009896800000895d */ /* 0x002fea0003900000 */
[----:B------:R-:W1:Y:S02]  /*62b0*/  @!P0 SYNCS.PHASECHK.TRANS64 P0, [R7+URZ], R2 ;  /* 0x00000002070085a7 */ /* 0x000e64000800007f */
[----:B-1----:R-:W-:Y:S05]  /*62c0*/  @!P0 BRA `(.L_x_116) ;  /* 0xfffffffc00f08947 */ /* 0x002fea000383ffff */
[----:B------:R-:W-:Y:S05]  /*62d0*/  BRA `(.L_x_130) ;  /* 0xfffffff800b87947 */ /* 0x000fea000383ffff */
.L_x_117:
[----:B0-----:R0:W1:Y:S02]  /*62e0*/  SYNCS.PHASECHK.TRANS64.TRYWAIT P0, [R6+URZ], R3 ;  /* 0x00000003060075a7 */ /* 0x001064000800017f */
[----:B-1----:R-:W-:Y:S05]  /*62f0*/  @!P0 NANOSLEEP.SYNCS 0x989680 ;  /* 0x009896800000895d */ /* 0x002fea0003900000 */
[----:B------:R-:W1:Y:S02]  /*6300*/  @!P0 SYNCS.PHASECHK.TRANS64 P0, [R6+URZ], R3 ;  /* 0x00000003060085a7 */ /* 0x000e64000800007f */
[----:B-1----:R-:W-:Y:S05]  /*6310*/  @!P0 BRA `(.L_x_117) ;  /* 0xfffffffc00f08947 */ /* 0x002fea000383ffff */
[----:B------:R-:W-:Y:S05]  /*6320*/  BRA `(.L_x_131) ;  /* 0xfffffff800c87947 */ /* 0x000fea000383ffff */
.L_x_118:
[----:B0-----:R0:W1:Y:S02]  /*6330*/  SYNCS.PHASECHK.TRANS64.TRYWAIT P0, [R7+URZ], R4 ;  /* 0x00000004070075a7 */ /* 0x001064000800017f */
[----:B-1----:R-:W-:Y:S05]  /*6340*/  @!P0 NANOSLEEP.SYNCS 0x989680 ;  /* 0x009896800000895d */ /* 0x002fea0003900000 */
[----:B------:R-:W1:Y:S02]  /*6350*/  @!P0 SYNCS.PHASECHK.TRANS64 P0, [R7+URZ], R4 ;  /* 0x00000004070085a7 */ /* 0x000e64000800007f */
[----:B-1----:R-:W-:Y:S05]  /*6360*/  @!P0 BRA `(.L_x_118) ;  /* 0xfffffffc00f08947 */ /* 0x002fea000383ffff */
[----:B------:R-:W-:Y:S05]  /*6370*/  BRA `(.L_x_132) ;  /* 0xfffffff800d87947 */ /* 0x000fea000383ffff */
.L_x_119:
[----:B-1----:R1:W2:Y:S02]  /*6380*/  SYNCS.PHASECHK.TRANS64.TRYWAIT P0, [R6+URZ], R3 ;  /* 0x00000003060075a7 */ /* 0x0022a4000800017f */
[----:B--2---:R-:W-:Y:S05]  /*6390*/  @!P0 NANOSLEEP.SYNCS 0x989680 ;  /* 0x009896800000895d */ /* 0x004fea0003900000 */
[----:B------:R-:W2:Y:S02]  /*63a0*/  @!P0 SYNCS.PHASECHK.TRANS64 P0, [R6+URZ], R3 ;  /* 0x00000003060085a7 */ /* 0x000ea4000800007f */
[----:B--2---:R-:W-:Y:S05]  /*63b0*/  @!P0 BRA `(.L_x_119) ;  /* 0xfffffffc00f08947 */ /* 0x004fea000383ffff */
[----:B------:R-:W-:Y:S05]  /*63c0*/  BRA `(.L_x_133) ;  /* 0xfffffff800e07947 */ /* 0x000fea000383ffff */
.L_x_134:
[----:B------:R-:W-:-:S00]  /*63d0*/  BRA `(.L_x_134) ;  /* 0xfffffffc00fc7947 */ /* 0x000fc0000383ffff */
[----:B------:R-:W-:-:S00]  /*63e0*/  NOP ;  /* 0x0000000000007918 */ /* 0x000fc00000000000 */
        /* <DEDUP_REMOVED lines=9> */
.L_x_135:


//--------------------- .nv.global.init           --------------------------
	.section	.nv.global.init,"aw",@progbits
.nv.global.init:
	.type		$str$22,@object
	.size		$str$22,($str$23 - $str$22)
$str$22:
        /*0000*/ 	.byte	0x6b, 0x5f, 0x74, 0x69, 0x6c, 0x65, 0x5f, 0x63, 0x6f, 0x75, 0x6e, 0x74, 0x20, 0x3e, 0x3d, 0x20
        /*0010*/ 	.byte	0x31, 0x00
	.type		$str$23,@object
	.size		$str$23,(__unnamed_1 - $str$23)
$str$23:
        /*0012*/ 	.byte	0x2f, 0x74, 0x6d, 0x70, 0x2f, 0x63, 0x75, 0x74, 0x6c, 0x61, 0x73, 0x73, 0x5f, 0x73, 0x77, 0x65
        /*0022*/ 	.byte	0x65, 0x70, 0x5f, 0x73, 0x72, 0x63, 0x2f, 0x69, 0x6e, 0x63, 0x6c, 0x75, 0x64, 0x65, 0x2f, 0x63
        /*0032*/ 	.byte	0x75, 0x74, 0x6c, 0x61, 0x73, 0x73, 0x2f, 0x67, 0x65, 0x6d, 0x6d, 0x2f, 0x63, 0x6f, 0x6c, 0x6c
        /*0042*/ 	.byte	0x65, 0x63, 0x74, 0x69, 0x76, 0x65, 0x2f, 0x73, 0x6d, 0x39, 0x30, 0x5f, 0x6d, 0x6d, 0x61, 0x5f
        /*0052*/ 	.byte	0x74, 0x6d, 0x61, 0x5f, 0x67, 0x6d, 0x6d, 0x61, 0x5f, 0x73, 0x73, 0x5f, 0x77, 0x61, 0x72, 0x70
        /*0062*/ 	.byte	0x73, 0x70, 0x65, 0x63, 0x69, 0x61, 0x6c, 0x69, 0x7a, 0x65, 0x64, 0x2e, 0x68, 0x70, 0x70, 0x00
	.type		__unnamed_1,@object
	.size		__unnamed_1,(.L_0 - __unnamed_1)
__unnamed_1:
        /*0072*/ 	.byte	0x76, 0x6f, 0x69, 0x64, 0x20, 0x63, 0x75, 0x74, 0x6c, 0x61, 0x73, 0x73, 0x3a, 0x3a, 0x67, 0x65
        /* <DEDUP_REMOVED lines=174> */
        /*0b62*/ 	.byte	0x65, 0x3a, 0x3a, 0x69, 0x64, 0x65, 0x6e, 0x74, 0x69, 0x74, 0x79, 0x5d, 0x00
.L_0:


//--------------------- .nv.shared._ZN7cutlass13device_kernelINS_4gemm6kernel13GemmUniversalIN4cute5tupleIJiiiiEEENS1_10collective13CollectiveMmaINS1_34MainloopSm90TmaGmmaWarpSpecializedILi5ENS5_IJNS4_1CILi1EEESB_SB_EEENS1_32KernelTmaWarpSpecializedPingpongEEENS5_IJNSA_ILi64EEESF_NSA_ILi128EEEEEEfNS5_IJlSB_lEEEfSI_NS4_8TiledMMAINS4_8MMA_AtomIJNS4_4SM904GMMA29MMA_64x64x8_F32TF32TF32_SS_TNILNSM_7ScaleInE1ELSO_1EEEEEENS4_6LayoutISC_NS5_IJNSA_ILi0EEESS_SS_EEEEENS5_IJNS4_10UnderscoreESV_SV_EEEEENS4_13SM90_TMA_LOADENS4_14ComposedLayoutINS4_7SwizzleILi3ELi4ELi3EEENS4_18smem_ptr_flag_bitsILi32EEENSR_INS5_IJNSA_ILi8EEENSA_ILi32EEEEEENS5_IJS15_SB_EEEEEEEvNS4_8identityESY_S19_vS1A_EENS_8epilogue10collective6detail29Sm90TmaWarpSpecializedAdapterINS1D_15DefaultEpilogueIfSI_SI_NS1C_6thread17LinearCombinationIfLi1EffLNS1H_9ScaleType4KindE0ELNS_15FloatRoundStyleE2EfEENS1_15EpilogueDefaultEEEEEvvEEEEvNT_6ParamsE --------------------------
	.section	.nv.shared._ZN7cutlass13device_kernelINS_4gemm6kernel13GemmUniversalIN4cute5tupleIJiiiiEEENS1_10collective13CollectiveMmaINS1_34MainloopSm90TmaGmmaWarpSpecializedILi5ENS5_IJNS4_1CILi1EEESB_SB_EEENS1_32KernelTmaWarpSpecializedPingpongEEENS5_IJNSA_ILi64EEESF_NSA_ILi128EEEEEEfNS5_IJlSB_lEEEfSI_NS4_8TiledMMAINS4_8MMA_AtomIJNS4_4SM904GMMA29MMA_64x64x8_F32TF32TF32_SS_TNILNSM_7ScaleInE1ELSO_1EEEEEENS4_6LayoutISC_NS5_IJNSA_ILi0EEESS_SS_EEEEENS5_IJNS4_10UnderscoreESV_SV_EEEEENS4_13SM90_TMA_LOADENS4_14ComposedLayoutINS4_7SwizzleILi3ELi4ELi3EEENS4_18smem_ptr_flag_bitsILi32EEENSR_INS5_IJNSA_ILi8EEENSA_ILi32EEEEEENS5_IJS15_SB_EEEEEEEvNS4_8identityESY_S19_vS1A_EENS_8epilogue10collective6detail29Sm90TmaWarpSpecializedAdapterINS1D_15DefaultEpilogueIfSI_SI_NS1C_6thread17LinearCombinationIfLi1EffLNS1H_9ScaleType4KindE0ELNS_15FloatRoundStyleE2EfEENS1_15EpilogueDefaultEEEEEvvEEEEvNT_6ParamsE,"aw",@nobits
	.sectionflags	@""
	.align	16
	.zero		1024


//--------------------- .nv.shared.reserved.0     --------------------------
	.section	.nv.shared.reserved.0,"aw",@nobits
	.weak		__nv_reservedSMEM_offset_0_alias
	.size		__nv_reservedSMEM_offset_0_alias, 0, 0
	.other		__nv_reservedSMEM_offset_0_alias,@"STO_CUDA_RESERVED_SHARED STV_DEFAULT"
__nv_reservedSMEM_offset_0_alias:
	.zero		0


//--------------------- .nv.global                --------------------------
	.section	.nv.global,"aw",@nobits
.nv.global:
	.type		_ZN40_INTERNAL_8b1b4bc1_4_k_cu_99c4ba3d_165404cute1_E,@object
	.size		_ZN40_INTERNAL_8b1b4bc1_4_k_cu_99c4ba3d_165404cute1_E,(_ZN40_INTERNAL_8b1b4bc1_4_k_cu_99c4ba3d_165404cuda3std3__45__cpo6cbeginE - _ZN40_INTERNAL_8b1b4bc1_4_k_cu_99c4ba3d_165404cute1_E)
_ZN40_INTERNAL_8b1b4bc1_4_k_cu_99c4ba3d_165404cute1_E:
	.zero		1
	.type		_ZN40_INTERNAL_8b1b4bc1_4_k_cu_99c4ba3d_165404cuda3std3__45__cpo6cbeginE,@object
	.size		_ZN40_INTERNAL_8b1b4bc1_4_k_cu_99c4ba3d_165404cuda3std3__45__cpo6cbeginE,(_ZN40_INTERNAL_8b1b4bc1_4_k_cu_99c4ba3d_165404cuda3std3__48in_placeE - _ZN40_INTERNAL_8b1b4bc1_4_k_cu_99c4ba3d_165404cuda3std3__45__cpo6cbeginE)
_ZN40_INTERNAL_8b1b4bc1_4_k_cu_99c4ba3d_165404cuda3std3__45__cpo6cbeginE:
	.zero		1
	.type		_ZN40_INTERNAL_8b1b4bc1_4_k_cu_99c4ba3d_165404cuda3std3__48in_placeE,@object
	.size		_ZN40_INTERNAL_8b1b4bc1_4_k_cu_99c4ba3d_165404cuda3std3__48in_placeE,(_ZN40_INTERNAL_8b1b4bc1_4_k_cu_99c4ba3d_165404cuda3std6ranges3__45__cpo9iter_moveE - _ZN40_INTERNAL_8b1b4bc1_4_k_cu_99c4ba3d_165404cuda3std3__48in_placeE)
_ZN40_INTERNAL_8b1b4bc1_4_k_cu_99c4ba3d_165404cuda3std3__48in_placeE:
	.zero		1
	.type		_ZN40_INTERNAL_8b1b4bc1_4_k_cu_99c4ba3d_165404cuda3std6ranges3__45__cpo9iter_moveE,@object
	.size		_ZN40_INTERNAL_8b1b4bc1_4_k_cu_99c4ba3d_165404cuda3std6ranges3__45__cpo9iter_moveE,(_ZN40_INTERNAL_8b1b4bc1_4_k_cu_99c4ba3d_165404cuda3std3__45__cpo5beginE - _ZN40_INTERNAL_8b1b4bc1_4_k_cu_99c4ba3d_165404cuda3std6ranges3__45__cpo9iter_moveE)
_ZN40_INTERNAL_8b1b4bc1_4_k_cu_99c4ba3d_165404cuda3std6ranges3__45__cpo9iter_moveE:
	.zero		1
	.type		_ZN40_INTERNAL_8b1b4bc1_4_k_cu_99c4ba3d_165404cuda3std3__45__cpo5beginE,@object
	.size		_ZN40_INTERNAL_8b1b4bc1_4_k_cu_99c4ba3d_165404cuda3std3__45__cpo5beginE,(_ZN40_INTERNAL_8b1b4bc1_4_k_cu_99c4ba3d_165404cuda3std3__442_GLOBAL__N__8b1b4bc1_4_k_cu_99c4ba3d_165406ignoreE - _ZN40_INTERNAL_8b1b4bc1_4_k_cu_99c4ba3d_165404cuda3std3__45__cpo5beginE)
_ZN40_INTERNAL_8b1b4bc1_4_k_cu_99c4ba3d_165404cuda3std3__45__cpo5beginE:
	.zero		1
	.type		_ZN40_INTERNAL_8b1b4bc1_4_k_cu_99c4ba3d_165404cuda3std3__442_GLOBAL__N__8b1b4bc1_4_k_cu_99c4ba3d_165406ignoreE,@object
	.size		_ZN40_INTERNAL_8b1b4bc1_4_k_cu_99c4ba3d_165404cuda3std3__442_GLOBAL__N__8b1b4bc1_4_k_cu_99c4ba3d_165406ignoreE,(_ZN40_INTERNAL_8b1b4bc1_4_k_cu_99c4ba3d_165404cute7productE - _ZN40_INTERNAL_8b1b4bc1_4_k_cu_99c4ba3d_165404cuda3std3__442_GLOBAL__N__8b1b4bc1_4_k_cu_99c4ba3d_165406ignoreE)
_ZN40_INTERNAL_8b1b4bc1_4_k_cu_99c4ba3d_165404cuda3std3__442_GLOBAL__N__8b1b4bc1_4_k_cu_99c4ba3d_165406ignoreE:
	.zero		1
	.type		_ZN40_INTERNAL_8b1b4bc1_4_k_cu_99c4ba3d_165404cute7productE,@object
	.size		_ZN40_INTERNAL_8b1b4bc1_4_k_cu_99c4ba3d_165404cute7productE,(_ZN40_INTERNAL_8b1b4bc1_4_k_cu_99c4ba3d_165404cuda3std3__45__cpo3endE - _ZN40_INTERNAL_8b1b4bc1_4_k_cu_99c4ba3d_165404cute7productE)
_ZN40_INTERNAL_8b1b4bc1_4_k_cu_99c4ba3d_165404cute7productE:
	.zero		1
	.type		_ZN40_INTERNAL_8b1b4bc1_4_k_cu_99c4ba3d_165404cuda3std3__45__cpo3endE,@object
	.size		_ZN40_INTERNAL_8b1b4bc1_4_k_cu_99c4ba3d_165404cuda3std3__45__cpo3endE,(_ZN40_INTERNAL_8b1b4bc1_4_k_cu_99c4ba3d_165404cuda3std3__419piecewise_constructE - _ZN40_INTERNAL_8b1b4bc1_4_k_cu_99c4ba3d_165404cuda3std3__45__cpo3endE)
_ZN40_INTERNAL_8b1b4bc1_4_k_cu_99c4ba3d_165404cuda3std3__45__cpo3endE:
	.zero		1
	.type		_ZN40_INTERNAL_8b1b4bc1_4_k_cu_99c4ba3d_165404cuda3std3__419piecewise_constructE,@object
	.size		_ZN40_INTERNAL_8b1b4bc1_4_k_cu_99c4ba3d_165404cuda3std3__419piecewise_constructE,(_ZN40_INTERNAL_8b1b4bc1_4_k_cu_99c4ba3d_165404cuda3std3__45__cpo4cendE - _ZN40_INTERNAL_8b1b4bc1_4_k_cu_99c4ba3d_165404cuda3std3__419piecewise_constructE)
_ZN40_INTERNAL_8b1b4bc1_4_k_cu_99c4ba3d_165404cuda3std3__419piecewise_constructE:
	.zero		1
	.type		_ZN40_INTERNAL_8b1b4bc1_4_k_cu_99c4ba3d_165404cuda3std3__45__cpo4cendE,@object
	.size		_ZN40_INTERNAL_8b1b4bc1_4_k_cu_99c4ba3d_165404cuda3std3__45__cpo4cendE,(_ZN40_INTERNAL_8b1b4bc1_4_k_cu_99c4ba3d_165404cuda3std6ranges3__45__cpo4swapE - _ZN40_INTERNAL_8b1b4bc1_4_k_cu_99c4ba3d_165404cuda3std3__45__cpo4cendE)
_ZN40_INTERNAL_8b1b4bc1_4_k_cu_99c4ba3d_165404cuda3std3__45__cpo4cendE:
	.zero		1
	.type		_ZN40_INTERNAL_8b1b4bc1_4_k_cu_99c4ba3d_165404cuda3std6ranges3__45__cpo4swapE,@object
	.size		_ZN40_INTERNAL_8b1b4bc1_4_k_cu_99c4ba3d_165404cuda3std6ranges3__45__cpo4swapE,(.L_8 - _ZN40_INTERNAL_8b1b4bc1_4_k_cu_99c4ba3d_165404cuda3std6ranges3__45__cpo4swapE)
_ZN40_INTERNAL_8b1b4bc1_4_k_cu_99c4ba3d_165404cuda3std6ranges3__45__cpo4swapE:
	.zero		1
.L_8:


//--------------------- .nv.constant0._ZN7cutlass13device_kernelINS_4gemm6kernel13GemmUniversalIN4cute5tupleIJiiiiEEENS1_10collective13CollectiveMmaINS1_34MainloopSm90TmaGmmaWarpSpecializedILi5ENS5_IJNS4_1CILi1EEESB_SB_EEENS1_32KernelTmaWarpSpecializedPingpongEEENS5_IJNSA_ILi64EEESF_NSA_ILi128EEEEEEfNS5_IJlSB_lEEEfSI_NS4_8TiledMMAINS4_8MMA_AtomIJNS4_4SM904GMMA29MMA_64x64x8_F32TF32TF32_SS_TNILNSM_7ScaleInE1ELSO_1EEEEEENS4_6LayoutISC_NS5_IJNSA_ILi0EEESS_SS_EEEEENS5_IJNS4_10UnderscoreESV_SV_EEEEENS4_13SM90_TMA_LOADENS4_14ComposedLayoutINS4_7SwizzleILi3ELi4ELi3EEENS4_18smem_ptr_flag_bitsILi32EEENSR_INS5_IJNSA_ILi8EEENSA_ILi32EEEEEENS5_IJS15_SB_EEEEEEEvNS4_8identityESY_S19_vS1A_EENS_8epilogue10collective6detail29Sm90TmaWarpSpecializedAdapterINS1D_15DefaultEpilogueIfSI_SI_NS1C_6thread17LinearCombinationIfLi1EffLNS1H_9ScaleType4KindE0ELNS_15FloatRoundStyleE2EfEENS1_15EpilogueDefaultEEEEEvvEEEEvNT_6ParamsE --------------------------
	.section	.nv.constant0._ZN7cutlass13device_kernelINS_4gemm6kernel13GemmUniversalIN4cute5tupleIJiiiiEEENS1_10collective13CollectiveMmaINS1_34MainloopSm90TmaGmmaWarpSpecializedILi5ENS5_IJNS4_1CILi1EEESB_SB_EEENS1_32KernelTmaWarpSpecializedPingpongEEENS5_IJNSA_ILi64EEESF_NSA_ILi128EEEEEEfNS5_IJlSB_lEEEfSI_NS4_8TiledMMAINS4_8MMA_AtomIJNS4_4SM904GMMA29MMA_64x64x8_F32TF32TF32_SS_TNILNSM_7ScaleInE1ELSO_1EEEEEENS4_6LayoutISC_NS5_IJNSA_ILi0EEESS_SS_EEEEENS5_IJNS4_10UnderscoreESV_SV_EEEEENS4_13SM90_TMA_LOADENS4_14ComposedLayoutINS4_7SwizzleILi3ELi4ELi3EEENS4_18smem_ptr_flag_bitsILi32EEENSR_INS5_IJNSA_ILi8EEENSA_ILi32EEEEEENS5_IJS15_SB_EEEEEEEvNS4_8identityESY_S19_vS1A_EENS_8epilogue10collective6detail29Sm90TmaWarpSpecializedAdapterINS1D_15DefaultEpilogueIfSI_SI_NS1C_6thread17LinearCombinationIfLi1EffLNS1H_9ScaleType4KindE0ELNS_15FloatRoundStyleE2EfEENS1_15EpilogueDefaultEEEEEvvEEEEvNT_6ParamsE,"a",@progbits
	.sectionflags	@""
	.align	4
.nv.constant0._ZN7cutlass13device_kernelINS_4gemm6kernel13GemmUniversalIN4cute5tupleIJiiiiEEENS1_10collective13CollectiveMmaINS1_34MainloopSm90TmaGmmaWarpSpecializedILi5ENS5_IJNS4_1CILi1EEESB_SB_EEENS1_32KernelTmaWarpSpecializedPingpongEEENS5_IJNSA_ILi64EEESF_NSA_ILi128EEEEEEfNS5_IJlSB_lEEEfSI_NS4_8TiledMMAINS4_8MMA_AtomIJNS4_4SM904GMMA29MMA_64x64x8_F32TF32TF32_SS_TNILNSM_7ScaleInE1ELSO_1EEEEEENS4_6LayoutISC_NS5_IJNSA_ILi0EEESS_SS_EEEEENS5_IJNS4_10UnderscoreESV_SV_EEEEENS4_13SM90_TMA_LOADENS4_14ComposedLayoutINS4_7SwizzleILi3ELi4ELi3EEENS4_18smem_ptr_flag_bitsILi32EEENSR_INS5_IJNSA_ILi8EEENSA_ILi32EEEEEENS5_IJS15_SB_EEEEEEEvNS4_8identityESY_S19_vS1A_EENS_8epilogue10collective6detail29Sm90TmaWarpSpecializedAdapterINS1D_15DefaultEpilogueIfSI_SI_NS1C_6thread17LinearCombinationIfLi1EffLNS1H_9ScaleType4KindE0ELNS_15FloatRoundStyleE2EfEENS1_15EpilogueDefaultEEEEEvvEEEEvNT_6ParamsE:
	.zero		1664


//--------------------- SYMBOLS --------------------------

	.type		.nv.reservedSmem.offset0,@object
	.size		.nv.reservedSmem.offset0,0x4
	.type		__assertfail,@function
